	.target	sm_90a

	.elftype	@"ET_EXEC"


//--------------------- .note.nv.tkinfo           --------------------------
	.section	.note.nv.tkinfo,"",@"SHT_NOTE"
	.sectionflags	@"SHF_NOTE_NV_TKINFO"
	.tkinfo
        /*0018*/ 	.word	0x00000002
        /*0030*/ 	.string	""
        /*0030*/ 	.string	"ptxas"
        /*0030*/ 	.string	"Cuda compilation tools, release 13.0, V13.0.88"
        /*0030*/ 	.string	"Build cuda_13.0.r13.0/compiler.36424714_0"
        /*0030*/ 	.string	"-arch sm_90a -m 64 "



//--------------------- .note.nv.cuinfo           --------------------------
	.section	.note.nv.cuinfo,"",@"SHT_NOTE"
	.sectionflags	@"SHF_NOTE_NV_CUINFO"
        /*0018*/ 	.short	0x0002
        /*001a*/ 	.short	0x005a
        /*001c*/ 	.short	0x0082
	.zero		2


//--------------------- .nv.info                  --------------------------
	.section	.nv.info,"",@"SHT_CUDA_INFO"
	.align	4


	//----- nvinfo : EIATTR_REGCOUNT
	.align		4
        /*0000*/ 	.byte	0x04, 0x2f
        /*0002*/ 	.short	(.L_12 - .L_11)
	.align		4
.L_11:
        /*0004*/ 	.word	index@(_ZN7cutlass13device_kernelINS_4gemm6kernel13GemmUniversalIN4cute5tupleIJiiiiEEENS1_10collective13CollectiveMmaINS1_37MainloopSm90TmaGmmaWarpSpecializedFP8ILi14ENS5_IJNS4_1CILi4EEESB_NSA_ILi1EEEEEENS1_32KernelTmaWarpSpecializedPingpongEEENS5_IJNSA_ILi64EEESG_NSA_ILi128EEEEEENS_12float_e5m2_tENS5_IJlSC_lEEESJ_SK_NS4_8TiledMMAINS4_8MMA_AtomIJNS4_4SM904GMMA30MMA_64x64x32_F32E5M2E5M2_SS_TNILNSO_7ScaleInE1ELSQ_1EEEEEENS4_6LayoutINS5_IJSC_SC_SC_EEENS5_IJNSA_ILi0EEESV_SV_EEEEENS5_IJNS4_10UnderscoreESY_SY_EEEEENS4_23SM90_TMA_LOAD_MULTICASTENS4_14ComposedLayoutINS4_7SwizzleILi3ELi4ELi3EEENS4_18smem_ptr_flag_bitsILi8EEENST_INS5_IJNSA_ILi8EEESH_EEENS5_IJSH_SC_EEEEEEEvNS4_8identityES11_S1B_vS1C_EENS_8epilogue10collective6detail29Sm90TmaWarpSpecializedAdapterINS1F_15DefaultEpilogueISJ_SK_SK_NS1E_6thread17LinearCombinationISJ_Li1EffLNS1J_9ScaleType4KindE0ELNS_15FloatRoundStyleE2ESJ_EENS1_15EpilogueDefaultEEEEEvvEEEEvNT_6ParamsE)
        /*0008*/ 	.word	0x000000a8


	//----- nvinfo : EIATTR_FRAME_SIZE
	.align		4
.L_12:
        /*000c*/ 	.byte	0x04, 0x11
        /*000e*/ 	.short	(.L_14 - .L_13)
	.align		4
.L_13:
        /*0010*/ 	.word	index@(_ZN7cutlass13device_kernelINS_4gemm6kernel13GemmUniversalIN4cute5tupleIJiiiiEEENS1_10collective13CollectiveMmaINS1_37MainloopSm90TmaGmmaWarpSpecializedFP8ILi14ENS5_IJNS4_1CILi4EEESB_NSA_ILi1EEEEEENS1_32KernelTmaWarpSpecializedPingpongEEENS5_IJNSA_ILi64EEESG_NSA_ILi128EEEEEENS_12float_e5m2_tENS5_IJlSC_lEEESJ_SK_NS4_8TiledMMAINS4_8MMA_AtomIJNS4_4SM904GMMA30MMA_64x64x32_F32E5M2E5M2_SS_TNILNSO_7ScaleInE1ELSQ_1EEEEEENS4_6LayoutINS5_IJSC_SC_SC_EEENS5_IJNSA_ILi0EEESV_SV_EEEEENS5_IJNS4_10UnderscoreESY_SY_EEEEENS4_23SM90_TMA_LOAD_MULTICASTENS4_14ComposedLayoutINS4_7SwizzleILi3ELi4ELi3EEENS4_18smem_ptr_flag_bitsILi8EEENST_INS5_IJNSA_ILi8EEESH_EEENS5_IJSH_SC_EEEEEEEvNS4_8identityES11_S1B_vS1C_EENS_8epilogue10collective6detail29Sm90TmaWarpSpecializedAdapterINS1F_15DefaultEpilogueISJ_SK_SK_NS1E_6thread17LinearCombinationISJ_Li1EffLNS1J_9ScaleType4KindE0ELNS_15FloatRoundStyleE2ESJ_EENS1_15EpilogueDefaultEEEEEvvEEEEvNT_6ParamsE)
        /*0014*/ 	.word	0x00000000


	//----- nvinfo : EIATTR_MIN_STACK_SIZE
	.align		4
.L_14:
        /*0018*/ 	.byte	0x04, 0x12
        /*001a*/ 	.short	(.L_16 - .L_15)
	.align		4
.L_15:
        /*001c*/ 	.word	index@(_ZN7cutlass13device_kernelINS_4gemm6kernel13GemmUniversalIN4cute5tupleIJiiiiEEENS1_10collective13CollectiveMmaINS1_37MainloopSm90TmaGmmaWarpSpecializedFP8ILi14ENS5_IJNS4_1CILi4EEESB_NSA_ILi1EEEEEENS1_32KernelTmaWarpSpecializedPingpongEEENS5_IJNSA_ILi64EEESG_NSA_ILi128EEEEEENS_12float_e5m2_tENS5_IJlSC_lEEESJ_SK_NS4_8TiledMMAINS4_8MMA_AtomIJNS4_4SM904GMMA30MMA_64x64x32_F32E5M2E5M2_SS_TNILNSO_7ScaleInE1ELSQ_1EEEEEENS4_6LayoutINS5_IJSC_SC_SC_EEENS5_IJNSA_ILi0EEESV_SV_EEEEENS5_IJNS4_10UnderscoreESY_SY_EEEEENS4_23SM90_TMA_LOAD_MULTICASTENS4_14ComposedLayoutINS4_7SwizzleILi3ELi4ELi3EEENS4_18smem_ptr_flag_bitsILi8EEENST_INS5_IJNSA_ILi8EEESH_EEENS5_IJSH_SC_EEEEEEEvNS4_8identityES11_S1B_vS1C_EENS_8epilogue10collective6detail29Sm90TmaWarpSpecializedAdapterINS1F_15DefaultEpilogueISJ_SK_SK_NS1E_6thread17LinearCombinationISJ_Li1EffLNS1J_9ScaleType4KindE0ELNS_15FloatRoundStyleE2ESJ_EENS1_15EpilogueDefaultEEEEEvvEEEEvNT_6ParamsE)
        /*0020*/ 	.word	0x00000000
.L_16:


//--------------------- .nv.compat                --------------------------
	.section	.nv.compat,"",@"SHT_CUDA_COMPAT_INFO"
	.align	4
        /*0000*/ 	.byte	0x02, 0x09, 0x01, 0x00, 0x02, 0x02, 0x04, 0x00, 0x02, 0x05, 0x05, 0x00, 0x03, 0x07, 0x01, 0x01
        /*0010*/ 	.byte	0x02, 0x03, 0x01, 0x00, 0x02, 0x06, 0x01, 0x00, 0x04, 0x0b, 0x08, 0x00, 0x00, 0x00, 0x00, 0x00
        /*0020*/ 	.byte	0x00, 0x00, 0x00, 0x00


//--------------------- .nv.info._ZN7cutlass13device_kernelINS_4gemm6kernel13GemmUniversalIN4cute5tupleIJiiiiEEENS1_10collective13CollectiveMmaINS1_37MainloopSm90TmaGmmaWarpSpecializedFP8ILi14ENS5_IJNS4_1CILi4EEESB_NSA_ILi1EEEEEENS1_32KernelTmaWarpSpecializedPingpongEEENS5_IJNSA_ILi64EEESG_NSA_ILi128EEEEEENS_12float_e5m2_tENS5_IJlSC_lEEESJ_SK_NS4_8TiledMMAINS4_8MMA_AtomIJNS4_4SM904GMMA30MMA_64x64x32_F32E5M2E5M2_SS_TNILNSO_7ScaleInE1ELSQ_1EEEEEENS4_6LayoutINS5_IJSC_SC_SC_EEENS5_IJNSA_ILi0EEESV_SV_EEEEENS5_IJNS4_10UnderscoreESY_SY_EEEEENS4_23SM90_TMA_LOAD_MULTICASTENS4_14ComposedLayoutINS4_7SwizzleILi3ELi4ELi3EEENS4_18smem_ptr_flag_bitsILi8EEENST_INS5_IJNSA_ILi8EEESH_EEENS5_IJSH_SC_EEEEEEEvNS4_8identityES11_S1B_vS1C_EENS_8epilogue10collective6detail29Sm90TmaWarpSpecializedAdapterINS1F_15DefaultEpilogueISJ_SK_SK_NS1E_6thread17LinearCombinationISJ_Li1EffLNS1J_9ScaleType4KindE0ELNS_15FloatRoundStyleE2ESJ_EENS1_15EpilogueDefaultEEEEEvvEEEEvNT_6ParamsE --------------------------
	.section	.nv.info._ZN7cutlass13device_kernelINS_4gemm6kernel13GemmUniversalIN4cute5tupleIJiiiiEEENS1_10collective13CollectiveMmaINS1_37MainloopSm90TmaGmmaWarpSpecializedFP8ILi14ENS5_IJNS4_1CILi4EEESB_NSA_ILi1EEEEEENS1_32KernelTmaWarpSpecializedPingpongEEENS5_IJNSA_ILi64EEESG_NSA_ILi128EEEEEENS_12float_e5m2_tENS5_IJlSC_lEEESJ_SK_NS4_8TiledMMAINS4_8MMA_AtomIJNS4_4SM904GMMA30MMA_64x64x32_F32E5M2E5M2_SS_TNILNSO_7ScaleInE1ELSQ_1EEEEEENS4_6LayoutINS5_IJSC_SC_SC_EEENS5_IJNSA_ILi0EEESV_SV_EEEEENS5_IJNS4_10UnderscoreESY_SY_EEEEENS4_23SM90_TMA_LOAD_MULTICASTENS4_14ComposedLayoutINS4_7SwizzleILi3ELi4ELi3EEENS4_18smem_ptr_flag_bitsILi8EEENST_INS5_IJNSA_ILi8EEESH_EEENS5_IJSH_SC_EEEEEEEvNS4_8identityES11_S1B_vS1C_EENS_8epilogue10collective6detail29Sm90TmaWarpSpecializedAdapterINS1F_15DefaultEpilogueISJ_SK_SK_NS1E_6thread17LinearCombinationISJ_Li1EffLNS1J_9ScaleType4KindE0ELNS_15FloatRoundStyleE2ESJ_EENS1_15EpilogueDefaultEEEEEvvEEEEvNT_6ParamsE,"",@"SHT_CUDA_INFO"
	.sectionflags	@""
	.align	4


	//----- nvinfo : EIATTR_CUDA_API_VERSION
	.align		4
        /*0000*/ 	.byte	0x04, 0x37
        /*0002*/ 	.short	(.L_18 - .L_17)
.L_17:
        /*0004*/ 	.word	0x00000082


	//----- nvinfo : EIATTR_KPARAM_INFO
	.align		4
.L_18:
        /*0008*/ 	.byte	0x04, 0x17
        /*000a*/ 	.short	(.L_20 - .L_19)
.L_19:
        /*000c*/ 	.word	0x00000000
        /*0010*/ 	.short	0x0000
        /*0012*/ 	.short	0x0070
        /*0014*/ 	.byte	0x00, 0xf0, 0x01, 0x10


	//----- nvinfo : EIATTR_SPARSE_MMA_MASK
	.align		4
.L_20:
        /*0018*/ 	.byte	0x03, 0x50
        /*001a*/ 	.short	0x0000


	//----- nvinfo : EIATTR_MAXREG_COUNT
	.align		4
        /*001c*/ 	.byte	0x03, 0x1b
        /*001e*/ 	.short	0x00a8


	//----- nvinfo : EIATTR_NUM_BARRIERS
	.align		4
        /*0020*/ 	.byte	0x02, 0x4c
        /*0022*/ 	.byte	0x01
	.zero		1


	//----- nvinfo : EIATTR_MERCURY_ISA_VERSION
	.align		4
        /*0024*/ 	.byte	0x03, 0x5f
        /*0026*/ 	.short	0x0101


	//----- nvinfo : EIATTR_INT_WARP_WIDE_INSTR_OFFSETS
	.align		4
        /*0028*/ 	.byte	0x04, 0x31
        /*002a*/ 	.short	(.L_22 - .L_21)


	//   ....[0]....
.L_21:
        /*002c*/ 	.word	0x00000670


	//   ....[1]....
        /*0030*/ 	.word	0x000006b0


	//   ....[2]....
        /*0034*/ 	.word	0x00000720


	//   ....[3]....
        /*0038*/ 	.word	0x00000730


	//   ....[4]....
        /*003c*/ 	.word	0x00000740


	//   ....[5]....
        /*0040*/ 	.word	0x00000750


	//   ....[6]....
        /*0044*/ 	.word	0x000008f0


	//   ....[7]....
        /*0048*/ 	.word	0x00000950


	//----- nvinfo : EIATTR_COOP_GROUP_MASK_REGIDS
	.align		4
.L_22:
        /*004c*/ 	.byte	0x04, 0x29
        /*004e*/ 	.short	(.L_24 - .L_23)


	//   ....[0]....
.L_23:
        /*0050*/ 	.word	0xffffffff


	//   ....[1]....
        /*0054*/ 	.word	0xffffffff


	//   ....[2]....
        /*0058*/ 	.word	0xffffffff


	//   ....[3]....
        /*005c*/ 	.word	0xffffffff


	//   ....[4]....
        /*0060*/ 	.word	0xffffffff


	//   ....[5]....
        /*0064*/ 	.word	0xffffffff


	//   ....[6]....
        /*0068*/ 	.word	0xffffffff


	//----- nvinfo : EIATTR_COOP_GROUP_INSTR_OFFSETS
	.align		4
.L_24:
        /*006c*/ 	.byte	0x04, 0x28
        /*006e*/ 	.short	(.L_26 - .L_25)


	//   ....[0]....
.L_25:
        /*0070*/ 	.word	0x00000060


	//   ....[1]....
        /*0074*/ 	.word	0x00000070


	//   ....[2]....
        /*0078*/ 	.word	0x00000130


	//   ....[3]....
        /*007c*/ 	.word	0x00000440


	//   ....[4]....
        /*0080*/ 	.word	0x00000480


	//   ....[5]....
        /*0084*/ 	.word	0x00000510


	//   ....[6]....
        /*0088*/ 	.word	0x00000ae0


	//----- nvinfo : EIATTR_REG_RECONFIG
	.align		4
.L_26:
        /*008c*/ 	.byte	0x01, 0x54
	.zero		2


	//----- nvinfo : EIATTR_MBARRIER_INSTR_OFFSETS
	.align		4
        /*0090*/ 	.byte	0x04, 0x39
        /*0092*/ 	.short	(.L_28 - .L_27)


	//   ....[0]....
.L_27:
        /*0094*/ 	.word	0x00000250
        /*0098*/ 	.word	0x000000ff
        /*009c*/ 	.word	0x00000000
        /*00a0*/ 	.short	0x0100
        /*00a2*/ 	.byte	0x08
	.zero		1


	//   ....[1]....
        /*00a4*/ 	.word	0x00000260
        /*00a8*/ 	.word	0x000000ff
        /*00ac*/ 	.word	0x00000070
        /*00b0*/ 	.short	0x0100
        /*00b2*/ 	.byte	0x08
	.zero		1


	//   ....[2]....
        /*00b4*/ 	.word	0x00000270
        /*00b8*/ 	.word	0x000000ff
        /*00bc*/ 	.word	0x00000008
        /*00c0*/ 	.short	0x0100
        /*00c2*/ 	.byte	0x08
	.zero		1


	//   ....[3]....
        /*00c4*/ 	.word	0x00000280
        /*00c8*/ 	.word	0x000000ff
        /*00cc*/ 	.word	0x00000078
        /*00d0*/ 	.short	0x0100
        /*00d2*/ 	.byte	0x08
	.zero		1


	//   ....[4]....
        /*00d4*/ 	.word	0x00000290
        /*00d8*/ 	.word	0x000000ff
        /*00dc*/ 	.word	0x00000010
        /*00e0*/ 	.short	0x0100
        /*00e2*/ 	.byte	0x08
	.zero		1


	//   ....[5]....
        /*00e4*/ 	.word	0x000002a0
        /*00e8*/ 	.word	0x000000ff
        /*00ec*/ 	.word	0x00000080
        /*00f0*/ 	.short	0x0100
        /*00f2*/ 	.byte	0x08
	.zero		1


	//   ....[6]....
        /*00f4*/ 	.word	0x000002b0
        /*00f8*/ 	.word	0x000000ff
        /*00fc*/ 	.word	0x00000018
        /*0100*/ 	.short	0x0100
        /*0102*/ 	.byte	0x08
	.zero		1


	//   ....[7]....
        /*0104*/ 	.word	0x000002c0
        /*0108*/ 	.word	0x000000ff
        /*010c*/ 	.word	0x00000088
        /*0110*/ 	.short	0x0100
        /*0112*/ 	.byte	0x08
	.zero		1


	//   ....[8]....
        /*0114*/ 	.word	0x000002d0
        /*0118*/ 	.word	0x000000ff
        /*011c*/ 	.word	0x00000020
        /*0120*/ 	.short	0x0100
        /*0122*/ 	.byte	0x08
	.zero		1


	//   ....[9]....
        /*0124*/ 	.word	0x000002e0
        /*0128*/ 	.word	0x000000ff
        /*012c*/ 	.word	0x00000090
        /*0130*/ 	.short	0x0100
        /*0132*/ 	.byte	0x08
	.zero		1


	//   ....[10]....
        /*0134*/ 	.word	0x000002f0
        /*0138*/ 	.word	0x000000ff
        /*013c*/ 	.word	0x00000028
        /*0140*/ 	.short	0x0100
        /*0142*/ 	.byte	0x08
	.zero		1


	//   ....[11]....
        /*0144*/ 	.word	0x00000300
        /*0148*/ 	.word	0x000000ff
        /*014c*/ 	.word	0x00000098
        /*0150*/ 	.short	0x0100
        /*0152*/ 	.byte	0x08
	.zero		1


	//   ....[12]....
        /*0154*/ 	.word	0x00000310
        /*0158*/ 	.word	0x000000ff
        /*015c*/ 	.word	0x00000030
        /*0160*/ 	.short	0x0100
        /*0162*/ 	.byte	0x08
	.zero		1


	//   ....[13]....
        /*0164*/ 	.word	0x00000320
        /*0168*/ 	.word	0x000000ff
        /*016c*/ 	.word	0x000000a0
        /*0170*/ 	.short	0x0100
        /*0172*/ 	.byte	0x08
	.zero		1


	//   ....[14]....
        /*0174*/ 	.word	0x00000330
        /*0178*/ 	.word	0x000000ff
        /*017c*/ 	.word	0x00000038
        /*0180*/ 	.short	0x0100
        /*0182*/ 	.byte	0x08
	.zero		1


	//   ....[15]....
        /*0184*/ 	.word	0x00000340
        /*0188*/ 	.word	0x000000ff
        /*018c*/ 	.word	0x000000a8
        /*0190*/ 	.short	0x0100
        /*0192*/ 	.byte	0x08
	.zero		1


	//   ....[16]....
        /*0194*/ 	.word	0x00000350
        /*0198*/ 	.word	0x000000ff
        /*019c*/ 	.word	0x00000040
        /*01a0*/ 	.short	0x0100
        /*01a2*/ 	.byte	0x08
	.zero		1


	//   ....[17]....
        /*01a4*/ 	.word	0x00000360
        /*01a8*/ 	.word	0x000000ff
        /*01ac*/ 	.word	0x000000b0
        /*01b0*/ 	.short	0x0100
        /*01b2*/ 	.byte	0x08
	.zero		1


	//   ....[18]....
        /*01b4*/ 	.word	0x00000370
        /*01b8*/ 	.word	0x000000ff
        /*01bc*/ 	.word	0x00000048
        /*01c0*/ 	.short	0x0100
        /*01c2*/ 	.byte	0x08
	.zero		1


	//   ....[19]....
        /*01c4*/ 	.word	0x00000380
        /*01c8*/ 	.word	0x000000ff
        /*01cc*/ 	.word	0x000000b8
        /*01d0*/ 	.short	0x0100
        /*01d2*/ 	.byte	0x08
	.zero		1


	//   ....[20]....
        /*01d4*/ 	.word	0x00000390
        /*01d8*/ 	.word	0x000000ff
        /*01dc*/ 	.word	0x00000050
        /*01e0*/ 	.short	0x0100
        /*01e2*/ 	.byte	0x08
	.zero		1


	//   ....[21]....
        /*01e4*/ 	.word	0x000003a0
        /*01e8*/ 	.word	0x000000ff
        /*01ec*/ 	.word	0x000000c0
        /*01f0*/ 	.short	0x0100
        /*01f2*/ 	.byte	0x08
	.zero		1


	//   ....[22]....
        /*01f4*/ 	.word	0x000003b0
        /*01f8*/ 	.word	0x000000ff
        /*01fc*/ 	.word	0x00000058
        /*0200*/ 	.short	0x0100
        /*0202*/ 	.byte	0x08
	.zero		1


	//   ....[23]....
        /*0204*/ 	.word	0x000003c0
        /*0208*/ 	.word	0x000000ff
        /*020c*/ 	.word	0x000000c8
        /*0210*/ 	.short	0x0100
        /*0212*/ 	.byte	0x08
	.zero		1


	//   ....[24]....
        /*0214*/ 	.word	0x000003d0
        /*0218*/ 	.word	0x000000ff
        /*021c*/ 	.word	0x00000060
        /*0220*/ 	.short	0x0100
        /*0222*/ 	.byte	0x08
	.zero		1


	//   ....[25]....
        /*0224*/ 	.word	0x000003e0
        /*0228*/ 	.word	0x000000ff
        /*022c*/ 	.word	0x000000d0
        /*0230*/ 	.short	0x0100
        /*0232*/ 	.byte	0x08
	.zero		1


	//   ....[26]....
        /*0234*/ 	.word	0x000003f0
        /*0238*/ 	.word	0x000000ff
        /*023c*/ 	.word	0x00000068
        /*0240*/ 	.short	0x0100
        /*0242*/ 	.byte	0x08
	.zero		1


	//   ....[27]....
        /*0244*/ 	.word	0x00000400
        /*0248*/ 	.word	0x000000ff
        /*024c*/ 	.word	0x000000d8
        /*0250*/ 	.short	0x0100
        /*0252*/ 	.byte	0x08
	.zero		1


	//   ....[28]....
        /*0254*/ 	.word	0x00000940
        /*0258*/ 	.word	0x000000ff
        /*025c*/ 	.word	0x00000110
        /*0260*/ 	.short	0x0100
        /*0262*/ 	.byte	0x08
	.zero		1


	//   ....[29]....
        /*0264*/ 	.word	0x000009f0
        /*0268*/ 	.word	0x000000ff
        /*026c*/ 	.word	0x00000118
        /*0270*/ 	.short	0x0100
        /*0272*/ 	.byte	0x08
	.zero		1


	//   ....[30]....
        /*0274*/ 	.word	0x00000a60
        /*0278*/ 	.word	0x000000ff
        /*027c*/ 	.word	0x000000f0
        /*0280*/ 	.short	0x0100
        /*0282*/ 	.byte	0x09
	.zero		1


	//   ....[31]....
        /*0284*/ 	.word	0x00000a70
        /*0288*/ 	.word	0x000000ff
        /*028c*/ 	.word	0x000000f8
        /*0290*/ 	.short	0x0100
        /*0292*/ 	.byte	0x09
	.zero		1


	//   ....[32]....
        /*0294*/ 	.word	0x00000a80
        /*0298*/ 	.word	0x000000ff
        /*029c*/ 	.word	0x00000100
        /*02a0*/ 	.short	0x0100
        /*02a2*/ 	.byte	0x09
	.zero		1


	//   ....[33]....
        /*02a4*/ 	.word	0x00000a90
        /*02a8*/ 	.word	0x000000ff
        /*02ac*/ 	.word	0x00000108
        /*02b0*/ 	.short	0x0100
        /*02b2*/ 	.byte	0x09
	.zero		1


	//   ....[34]....
        /*02b4*/ 	.word	0x00001880
        /*02b8*/ 	.word	0x000000ff
        /*02bc*/ 	.word	0xfffffff8
        /*02c0*/ 	.short	0x010a
        /*02c2*/ 	.byte	0x0b
	.zero		1


	//   ....[35]....
        /*02c4*/ 	.word	0x00001b50
        /*02c8*/ 	.word	0x000000ff
        /*02cc*/ 	.word	0x00000000
        /*02d0*/ 	.short	0x010a
        /*02d2*/ 	.byte	0x06
	.zero		1


	//   ....[36]....
        /*02d4*/ 	.word	0x00001b90
        /*02d8*/ 	.word	0x000000ff
        /*02dc*/ 	.word	0x00000000
        /*02e0*/ 	.short	0x010a
        /*02e2*/ 	.byte	0x06
	.zero		1


	//   ....[37]....
        /*02e4*/ 	.word	0x000021c0
        /*02e8*/ 	.word	0x000000ff
        /*02ec*/ 	.word	0x00000000
        /*02f0*/ 	.short	0x010a
        /*02f2*/ 	.byte	0x10
	.zero		1


	//   ....[38]....
        /*02f4*/ 	.word	0x00002200
        /*02f8*/ 	.word	0x000000ff
        /*02fc*/ 	.word	0x00000000
        /*0300*/ 	.short	0x010a
        /*0302*/ 	.byte	0x10
	.zero		1


	//   ....[39]....
        /*0304*/ 	.word	0x000026a0
        /*0308*/ 	.word	0x00000013
        /*030c*/ 	.word	0x00000000
        /*0310*/ 	.short	0x0101
        /*0312*/ 	.byte	0x3f
	.zero		1


	//   ....[40]....
        /*0314*/ 	.word	0x00002a20
        /*0318*/ 	.word	0x00000011
        /*031c*/ 	.word	0x00000000
        /*0320*/ 	.short	0x0101
        /*0322*/ 	.byte	0x17
	.zero		1


	//   ....[41]....
        /*0324*/ 	.word	0x00002b50
        /*0328*/ 	.word	0x00000010
        /*032c*/ 	.word	0x00000000
        /*0330*/ 	.short	0x0101
        /*0332*/ 	.byte	0x3f
	.zero		1


	//   ....[42]....
        /*0334*/ 	.word	0x00002c10
        /*0338*/ 	.word	0x000000ff
        /*033c*/ 	.word	0x00000008
        /*0340*/ 	.short	0x010a
        /*0342*/ 	.byte	0x0b
	.zero		1


	//   ....[43]....
        /*0344*/ 	.word	0x00005480
        /*0348*/ 	.word	0x00000004
        /*034c*/ 	.word	0x00000000
        /*0350*/ 	.short	0x0101
        /*0352*/ 	.byte	0x17
	.zero		1


	//   ....[44]....
        /*0354*/ 	.word	0x00005ec0
        /*0358*/ 	.word	0x00000013
        /*035c*/ 	.word	0x00000070
        /*0360*/ 	.short	0x010a
        /*0362*/ 	.byte	0x3f
	.zero		1


	//   ....[45]....
        /*0364*/ 	.word	0x00006280
        /*0368*/ 	.word	0x0000000a
        /*036c*/ 	.word	0x00000118
        /*0370*/ 	.short	0x0101
        /*0372*/ 	.byte	0x3f
	.zero		1


	//   ....[46]....
        /*0374*/ 	.word	0x000069e0
        /*0378*/ 	.word	0x00000005
        /*037c*/ 	.word	0x00000000
        /*0380*/ 	.short	0x010a
        /*0382*/ 	.byte	0x3f
	.zero		1


	//   ....[47]....
        /*0384*/ 	.word	0x00006a60
        /*0388*/ 	.word	0x00000007
        /*038c*/ 	.word	0x00000000
        /*0390*/ 	.short	0x010a
        /*0392*/ 	.byte	0x3f
	.zero		1


	//   ....[48]....
        /*0394*/ 	.word	0x00006af0
        /*0398*/ 	.word	0x00000006
        /*039c*/ 	.word	0x00000000
        /*03a0*/ 	.short	0x010a
        /*03a2*/ 	.byte	0x3f
	.zero		1


	//   ....[49]....
        /*03a4*/ 	.word	0x00006b80
        /*03a8*/ 	.word	0x00000009
        /*03ac*/ 	.word	0x00000000
        /*03b0*/ 	.short	0x010a
        /*03b2*/ 	.byte	0x3f
	.zero		1


	//   ....[50]....
        /*03b4*/ 	.word	0x00006c10
        /*03b8*/ 	.word	0x00000006
        /*03bc*/ 	.word	0x00000000
        /*03c0*/ 	.short	0x010a
        /*03c2*/ 	.byte	0x3f
	.zero		1


	//   ....[51]....
        /*03c4*/ 	.word	0x00006ca0
        /*03c8*/ 	.word	0x00000009
        /*03cc*/ 	.word	0x00000000
        /*03d0*/ 	.short	0x010a
        /*03d2*/ 	.byte	0x3f
	.zero		1


	//   ....[52]....
        /*03d4*/ 	.word	0x00006d30
        /*03d8*/ 	.word	0x00000006
        /*03dc*/ 	.word	0x00000000
        /*03e0*/ 	.short	0x010a
        /*03e2*/ 	.byte	0x3f
	.zero		1


	//   ....[53]....
        /*03e4*/ 	.word	0x00006dc0
        /*03e8*/ 	.word	0x00000009
        /*03ec*/ 	.word	0x00000000
        /*03f0*/ 	.short	0x010a
        /*03f2*/ 	.byte	0x3f
	.zero		1


	//   ....[54]....
        /*03f4*/ 	.word	0x00006e50
        /*03f8*/ 	.word	0x00000006
        /*03fc*/ 	.word	0x00000000
        /*0400*/ 	.short	0x010a
        /*0402*/ 	.byte	0x3f
	.zero		1


	//   ....[55]....
        /*0404*/ 	.word	0x00006ee0
        /*0408*/ 	.word	0x00000009
        /*040c*/ 	.word	0x00000000
        /*0410*/ 	.short	0x010a
        /*0412*/ 	.byte	0x3f
	.zero		1


	//   ....[56]....
        /*0414*/ 	.word	0x00006f70
        /*0418*/ 	.word	0x00000006
        /*041c*/ 	.word	0x00000000
        /*0420*/ 	.short	0x010a
        /*0422*/ 	.byte	0x3f
	.zero		1


	//   ....[57]....
        /*0424*/ 	.word	0x00007000
        /*0428*/ 	.word	0x00000009
        /*042c*/ 	.word	0x00000000
        /*0430*/ 	.short	0x010a
        /*0432*/ 	.byte	0x3f
	.zero		1


	//   ....[58]....
        /*0434*/ 	.word	0x00007090
        /*0438*/ 	.word	0x00000006
        /*043c*/ 	.word	0x00000000
        /*0440*/ 	.short	0x010a
        /*0442*/ 	.byte	0x3f
	.zero		1


	//   ....[59]....
        /*0444*/ 	.word	0x00007120
        /*0448*/ 	.word	0x00000003
        /*044c*/ 	.word	0x00000000
        /*0450*/ 	.short	0x010a
        /*0452*/ 	.byte	0x3f
	.zero		1


	//   ....[60]....
        /*0454*/ 	.word	0x00007190
        /*0458*/ 	.word	0x00000011
        /*045c*/ 	.word	0xfffffff8
        /*0460*/ 	.short	0x010a
        /*0462*/ 	.byte	0x3f
	.zero		1


	//   ....[61]....
        /*0464*/ 	.word	0x000071f0
        /*0468*/ 	.word	0x00000011
        /*046c*/ 	.word	0x00000000
        /*0470*/ 	.short	0x010a
        /*0472*/ 	.byte	0x3f
	.zero		1


	//   ....[62]....
        /*0474*/ 	.word	0x00007250
        /*0478*/ 	.word	0x00000013
        /*047c*/ 	.word	0x00000000
        /*0480*/ 	.short	0x010a
        /*0482*/ 	.byte	0x3f
	.zero		1


	//   ....[63]....
        /*0484*/ 	.word	0x000072b0
        /*0488*/ 	.word	0x00000011
        /*048c*/ 	.word	0x00000008
        /*0490*/ 	.short	0x010a
        /*0492*/ 	.byte	0x3f
	.zero		1


	//   ....[64]....
        /*0494*/ 	.word	0x00007380
        /*0498*/ 	.word	0x00000013
        /*049c*/ 	.word	0x00000070
        /*04a0*/ 	.short	0x010a
        /*04a2*/ 	.byte	0x3f
	.zero		1


	//   ....[65]....
        /*04a4*/ 	.word	0x00007460
        /*04a8*/ 	.word	0x00000005
        /*04ac*/ 	.word	0x00000000
        /*04b0*/ 	.short	0x010a
        /*04b2*/ 	.byte	0x3f
	.zero		1


	//   ....[66]....
        /*04b4*/ 	.word	0x000074b0
        /*04b8*/ 	.word	0x00000007
        /*04bc*/ 	.word	0x00000000
        /*04c0*/ 	.short	0x010a
        /*04c2*/ 	.byte	0x3f
	.zero		1


	//   ....[67]....
        /*04c4*/ 	.word	0x00007500
        /*04c8*/ 	.word	0x00000006
        /*04cc*/ 	.word	0x00000000
        /*04d0*/ 	.short	0x010a
        /*04d2*/ 	.byte	0x3f
	.zero		1


	//   ....[68]....
        /*04d4*/ 	.word	0x00007550
        /*04d8*/ 	.word	0x00000009
        /*04dc*/ 	.word	0x00000000
        /*04e0*/ 	.short	0x010a
        /*04e2*/ 	.byte	0x3f
	.zero		1


	//   ....[69]....
        /*04e4*/ 	.word	0x000075a0
        /*04e8*/ 	.word	0x00000006
        /*04ec*/ 	.word	0x00000000
        /*04f0*/ 	.short	0x010a
        /*04f2*/ 	.byte	0x3f
	.zero		1


	//   ....[70]....
        /*04f4*/ 	.word	0x000075f0
        /*04f8*/ 	.word	0x00000009
        /*04fc*/ 	.word	0x00000000
        /*0500*/ 	.short	0x010a
        /*0502*/ 	.byte	0x3f
	.zero		1


	//   ....[71]....
        /*0504*/ 	.word	0x00007640
        /*0508*/ 	.word	0x00000006
        /*050c*/ 	.word	0x00000000
        /*0510*/ 	.short	0x010a
        /*0512*/ 	.byte	0x3f
	.zero		1


	//   ....[72]....
        /*0514*/ 	.word	0x00007690
        /*0518*/ 	.word	0x00000009
        /*051c*/ 	.word	0x00000000
        /*0520*/ 	.short	0x010a
        /*0522*/ 	.byte	0x3f
	.zero		1


	//   ....[73]....
        /*0524*/ 	.word	0x000076e0
        /*0528*/ 	.word	0x00000006
        /*052c*/ 	.word	0x00000000
        /*0530*/ 	.short	0x010a
        /*0532*/ 	.byte	0x3f
	.zero		1


	//   ....[74]....
        /*0534*/ 	.word	0x00007730
        /*0538*/ 	.word	0x00000009
        /*053c*/ 	.word	0x00000000
        /*0540*/ 	.short	0x010a
        /*0542*/ 	.byte	0x3f
	.zero		1


	//   ....[75]....
        /*0544*/ 	.word	0x00007780
        /*0548*/ 	.word	0x00000006
        /*054c*/ 	.word	0x00000000
        /*0550*/ 	.short	0x010a
        /*0552*/ 	.byte	0x3f
	.zero		1


	//   ....[76]....
        /*0554*/ 	.word	0x000077d0
        /*0558*/ 	.word	0x00000009
        /*055c*/ 	.word	0x00000000
        /*0560*/ 	.short	0x010a
        /*0562*/ 	.byte	0x3f
	.zero		1


	//   ....[77]....
        /*0564*/ 	.word	0x00007820
        /*0568*/ 	.word	0x00000006
        /*056c*/ 	.word	0x00000000
        /*0570*/ 	.short	0x010a
        /*0572*/ 	.byte	0x3f
	.zero		1


	//----- nvinfo : EIATTR_NUM_MBARRIERS
	.align		4
.L_28:
        /*0574*/ 	.byte	0x03, 0x38
        /*0576*/ 	.short	0x0022


	//----- nvinfo : EIATTR_EXIT_INSTR_OFFSETS
	.align		4
        /*0578*/ 	.byte	0x04, 0x1c
        /*057a*/ 	.short	(.L_30 - .L_29)


	//   ....[0]....
.L_29:
        /*057c*/ 	.word	0x00001540


	//   ....[1]....
        /*0580*/ 	.word	0x000015a0


	//   ....[2]....
        /*0584*/ 	.word	0x00005a90


	//   ....[3]....
        /*0588*/ 	.word	0x00005ac0


	//   ....[4]....
        /*058c*/ 	.word	0x00007170


	//----- nvinfo : EIATTR_MAX_THREADS
	.align		4
.L_30:
        /*0590*/ 	.byte	0x04, 0x05
        /*0592*/ 	.short	(.L_32 - .L_31)
.L_31:
        /*0594*/ 	.word	0x00000180
        /*0598*/ 	.word	0x00000001
        /*059c*/ 	.word	0x00000001


	//----- nvinfo : EIATTR_CRS_STACK_SIZE
	.align		4
.L_32:
        /*05a0*/ 	.byte	0x04, 0x1e
        /*05a2*/ 	.short	(.L_34 - .L_33)
.L_33:
        /*05a4*/ 	.word	0x00000000


	//----- nvinfo : EIATTR_CBANK_PARAM_SIZE
	.align		4
.L_34:
        /*05a8*/ 	.byte	0x03, 0x19
        /*05aa*/ 	.short	0x0470


	//----- nvinfo : EIATTR_PARAM_CBANK
	.align		4
        /*05ac*/ 	.byte	0x04, 0x0a
        /*05ae*/ 	.short	(.L_36 - .L_35)
	.align		4
.L_35:
        /*05b0*/ 	.word	index@(.nv.constant0._ZN7cutlass13device_kernelINS_4gemm6kernel13GemmUniversalIN4cute5tupleIJiiiiEEENS1_10collective13CollectiveMmaINS1_37MainloopSm90TmaGmmaWarpSpecializedFP8ILi14ENS5_IJNS4_1CILi4EEESB_NSA_ILi1EEEEEENS1_32KernelTmaWarpSpecializedPingpongEEENS5_IJNSA_ILi64EEESG_NSA_ILi128EEEEEENS_12float_e5m2_tENS5_IJlSC_lEEESJ_SK_NS4_8TiledMMAINS4_8MMA_AtomIJNS4_4SM904GMMA30MMA_64x64x32_F32E5M2E5M2_SS_TNILNSO_7ScaleInE1ELSQ_1EEEEEENS4_6LayoutINS5_IJSC_SC_SC_EEENS5_IJNSA_ILi0EEESV_SV_EEEEENS5_IJNS4_10UnderscoreESY_SY_EEEEENS4_23SM90_TMA_LOAD_MULTICASTENS4_14ComposedLayoutINS4_7SwizzleILi3ELi4ELi3EEENS4_18smem_ptr_flag_bitsILi8EEENST_INS5_IJNSA_ILi8EEESH_EEENS5_IJSH_SC_EEEEEEEvNS4_8identityES11_S1B_vS1C_EENS_8epilogue10collective6detail29Sm90TmaWarpSpecializedAdapterINS1F_15DefaultEpilogueISJ_SK_SK_NS1E_6thread17LinearCombinationISJ_Li1EffLNS1J_9ScaleType4KindE0ELNS_15FloatRoundStyleE2ESJ_EENS1_15EpilogueDefaultEEEEEvvEEEEvNT_6ParamsE)
        /*05b4*/ 	.short	0x0210
        /*05b6*/ 	.short	0x0470


	//----- nvinfo : EIATTR_SW_WAR
	.align		4
.L_36:
        /*05b8*/ 	.byte	0x04, 0x36
        /*05ba*/ 	.short	(.L_38 - .L_37)
.L_37:
        /*05bc*/ 	.word	0x00000008
.L_38:


//--------------------- .nv.callgraph             --------------------------
	.section	.nv.callgraph,"",@"SHT_CUDA_CALLGRAPH"
	.align	4
	.sectionentsize	8
	.align		4
        /*0000*/ 	.word	0x00000000
	.align		4
        /*0004*/ 	.word	0xffffffff
	.align		4
        /*0008*/ 	.word	0x00000000
	.align		4
        /*000c*/ 	.word	0xfffffffe
	.align		4
        /*0010*/ 	.word	0x00000000
	.align		4
        /*0014*/ 	.word	0xfffffffd
	.align		4
        /*0018*/ 	.word	0x00000000
	.align		4
        /*001c*/ 	.word	0xfffffffc


//--------------------- .nv.constant4             --------------------------
	.section	.nv.constant4,"a",@progbits
	.align	8
	.align		8
.nv.constant4:
        /*0000*/ 	.dword	_ZN40_INTERNAL_082e6031_4_k_cu_3c6ae8c8_276974cuda3std3__45__cpo5beginE
	.align		8
        /*0008*/ 	.dword	_ZN40_INTERNAL_082e6031_4_k_cu_3c6ae8c8_276974cuda3std3__45__cpo3endE
	.align		8
        /*0010*/ 	.dword	_ZN40_INTERNAL_082e6031_4_k_cu_3c6ae8c8_276974cuda3std3__45__cpo6cbeginE
	.align		8
        /*0018*/ 	.dword	_ZN40_INTERNAL_082e6031_4_k_cu_3c6ae8c8_276974cuda3std3__45__cpo4cendE
	.align		8
        /*0020*/ 	.dword	_ZN40_INTERNAL_082e6031_4_k_cu_3c6ae8c8_276974cuda3std3__442_GLOBAL__N__082e6031_4_k_cu_3c6ae8c8_276976ignoreE
	.align		8
        /*0028*/ 	.dword	_ZN40_INTERNAL_082e6031_4_k_cu_3c6ae8c8_276974cuda3std3__419piecewise_constructE
	.align		8
        /*0030*/ 	.dword	_ZN40_INTERNAL_082e6031_4_k_cu_3c6ae8c8_276974cuda3std3__48in_placeE
	.align		8
        /*0038*/ 	.dword	_ZN40_INTERNAL_082e6031_4_k_cu_3c6ae8c8_276974cuda3std6ranges3__45__cpo4swapE
	.align		8
        /*0040*/ 	.dword	_ZN40_INTERNAL_082e6031_4_k_cu_3c6ae8c8_276974cuda3std6ranges3__45__cpo9iter_moveE
	.align		8
        /*0048*/ 	.dword	_ZN40_INTERNAL_082e6031_4_k_cu_3c6ae8c8_276974cute7productE
	.align		8
        /*0050*/ 	.dword	_ZN40_INTERNAL_082e6031_4_k_cu_3c6ae8c8_276974cute1_E


//--------------------- .text._ZN7cutlass13device_kernelINS_4gemm6kernel13GemmUniversalIN4cute5tupleIJiiiiEEENS1_10collective13CollectiveMmaINS1_37MainloopSm90TmaGmmaWarpSpecializedFP8ILi14ENS5_IJNS4_1CILi4EEESB_NSA_ILi1EEEEEENS1_32KernelTmaWarpSpecializedPingpongEEENS5_IJNSA_ILi64EEESG_NSA_ILi128EEEEEENS_12float_e5m2_tENS5_IJlSC_lEEESJ_SK_NS4_8TiledMMAINS4_8MMA_AtomIJNS4_4SM904GMMA30MMA_64x64x32_F32E5M2E5M2_SS_TNILNSO_7ScaleInE1ELSQ_1EEEEEENS4_6LayoutINS5_IJSC_SC_SC_EEENS5_IJNSA_ILi0EEESV_SV_EEEEENS5_IJNS4_10UnderscoreESY_SY_EEEEENS4_23SM90_TMA_LOAD_MULTICASTENS4_14ComposedLayoutINS4_7SwizzleILi3ELi4ELi3EEENS4_18smem_ptr_flag_bitsILi8EEENST_INS5_IJNSA_ILi8EEESH_EEENS5_IJSH_SC_EEEEEEEvNS4_8identityES11_S1B_vS1C_EENS_8epilogue10collective6detail29Sm90TmaWarpSpecializedAdapterINS1F_15DefaultEpilogueISJ_SK_SK_NS1E_6thread17LinearCombinationISJ_Li1EffLNS1J_9ScaleType4KindE0ELNS_15FloatRoundStyleE2ESJ_EENS1_15EpilogueDefaultEEEEEvvEEEEvNT_6ParamsE --------------------------
	.section	.text._ZN7cutlass13device_kernelINS_4gemm6kernel13GemmUniversalIN4cute5tupleIJiiiiEEENS1_10collective13CollectiveMmaINS1_37MainloopSm90TmaGmmaWarpSpecializedFP8ILi14ENS5_IJNS4_1CILi4EEESB_NSA_ILi1EEEEEENS1_32KernelTmaWarpSpecializedPingpongEEENS5_IJNSA_ILi64EEESG_NSA_ILi128EEEEEENS_12float_e5m2_tENS5_IJlSC_lEEESJ_SK_NS4_8TiledMMAINS4_8MMA_AtomIJNS4_4SM904GMMA30MMA_64x64x32_F32E5M2E5M2_SS_TNILNSO_7ScaleInE1ELSQ_1EEEEEENS4_6LayoutINS5_IJSC_SC_SC_EEENS5_IJNSA_ILi0EEESV_SV_EEEEENS5_IJNS4_10UnderscoreESY_SY_EEEEENS4_23SM90_TMA_LOAD_MULTICASTENS4_14ComposedLayoutINS4_7SwizzleILi3ELi4ELi3EEENS4_18smem_ptr_flag_bitsILi8EEENST_INS5_IJNSA_ILi8EEESH_EEENS5_IJSH_SC_EEEEEEEvNS4_8identityES11_S1B_vS1C_EENS_8epilogue10collective6detail29Sm90TmaWarpSpecializedAdapterINS1F_15DefaultEpilogueISJ_SK_SK_NS1E_6thread17LinearCombinationISJ_Li1EffLNS1J_9ScaleType4KindE0ELNS_15FloatRoundStyleE2ESJ_EENS1_15EpilogueDefaultEEEEEvvEEEEvNT_6ParamsE,"ax",@progbits
	.align	128
.text._ZN7cutlass13device_kernelINS_4gemm6kernel13GemmUniversalIN4cute5tupleIJiiiiEEENS1_10collective13CollectiveMmaINS1_37MainloopSm90TmaGmmaWarpSpecializedFP8ILi14ENS5_IJNS4_1CILi4EEESB_NSA_ILi1EEEEEENS1_32KernelTmaWarpSpecializedPingpongEEENS5_IJNSA_ILi64EEESG_NSA_ILi128EEEEEENS_12float_e5m2_tENS5_IJlSC_lEEESJ_SK_NS4_8TiledMMAINS4_8MMA_AtomIJNS4_4SM904GMMA30MMA_64x64x32_F32E5M2E5M2_SS_TNILNSO_7ScaleInE1ELSQ_1EEEEEENS4_6LayoutINS5_IJSC_SC_SC_EEENS5_IJNSA_ILi0EEESV_SV_EEEEENS5_IJNS4_10UnderscoreESY_SY_EEEEENS4_23SM90_TMA_LOAD_MULTICASTENS4_14ComposedLayoutINS4_7SwizzleILi3ELi4ELi3EEENS4_18smem_ptr_flag_bitsILi8EEENST_INS5_IJNSA_ILi8EEESH_EEENS5_IJSH_SC_EEEEEEEvNS4_8identityES11_S1B_vS1C_EENS_8epilogue10collective6detail29Sm90TmaWarpSpecializedAdapterINS1F_15DefaultEpilogueISJ_SK_SK_NS1E_6thread17LinearCombinationISJ_Li1EffLNS1J_9ScaleType4KindE0ELNS_15FloatRoundStyleE2ESJ_EENS1_15EpilogueDefaultEEEEEvvEEEEvNT_6ParamsE:
        .type           _ZN7cutlass13device_kernelINS_4gemm6kernel13GemmUniversalIN4cute5tupleIJiiiiEEENS1_10collective13CollectiveMmaINS1_37MainloopSm90TmaGmmaWarpSpecializedFP8ILi14ENS5_IJNS4_1CILi4EEESB_NSA_ILi1EEEEEENS1_32KernelTmaWarpSpecializedPingpongEEENS5_IJNSA_ILi64EEESG_NSA_ILi128EEEEEENS_12float_e5m2_tENS5_IJlSC_lEEESJ_SK_NS4_8TiledMMAINS4_8MMA_AtomIJNS4_4SM904GMMA30MMA_64x64x32_F32E5M2E5M2_SS_TNILNSO_7ScaleInE1ELSQ_1EEEEEENS4_6LayoutINS5_IJSC_SC_SC_EEENS5_IJNSA_ILi0EEESV_SV_EEEEENS5_IJNS4_10UnderscoreESY_SY_EEEEENS4_23SM90_TMA_LOAD_MULTICASTENS4_14ComposedLayoutINS4_7SwizzleILi3ELi4ELi3EEENS4_18smem_ptr_flag_bitsILi8EEENST_INS5_IJNSA_ILi8EEESH_EEENS5_IJSH_SC_EEEEEEEvNS4_8identityES11_S1B_vS1C_EENS_8epilogue10collective6detail29Sm90TmaWarpSpecializedAdapterINS1F_15DefaultEpilogueISJ_SK_SK_NS1E_6thread17LinearCombinationISJ_Li1EffLNS1J_9ScaleType4KindE0ELNS_15FloatRoundStyleE2ESJ_EENS1_15EpilogueDefaultEEEEEvvEEEEvNT_6ParamsE,@function
        .size           _ZN7cutlass13device_kernelINS_4gemm6kernel13GemmUniversalIN4cute5tupleIJiiiiEEENS1_10collective13CollectiveMmaINS1_37MainloopSm90TmaGmmaWarpSpecializedFP8ILi14ENS5_IJNS4_1CILi4EEESB_NSA_ILi1EEEEEENS1_32KernelTmaWarpSpecializedPingpongEEENS5_IJNSA_ILi64EEESG_NSA_ILi128EEEEEENS_12float_e5m2_tENS5_IJlSC_lEEESJ_SK_NS4_8TiledMMAINS4_8MMA_AtomIJNS4_4SM904GMMA30MMA_64x64x32_F32E5M2E5M2_SS_TNILNSO_7ScaleInE1ELSQ_1EEEEEENS4_6LayoutINS5_IJSC_SC_SC_EEENS5_IJNSA_ILi0EEESV_SV_EEEEENS5_IJNS4_10UnderscoreESY_SY_EEEEENS4_23SM90_TMA_LOAD_MULTICASTENS4_14ComposedLayoutINS4_7SwizzleILi3ELi4ELi3EEENS4_18smem_ptr_flag_bitsILi8EEENST_INS5_IJNSA_ILi8EEESH_EEENS5_IJSH_SC_EEEEEEEvNS4_8identityES11_S1B_vS1C_EENS_8epilogue10collective6detail29Sm90TmaWarpSpecializedAdapterINS1F_15DefaultEpilogueISJ_SK_SK_NS1E_6thread17LinearCombinationISJ_Li1EffLNS1J_9ScaleType4KindE0ELNS_15FloatRoundStyleE2ESJ_EENS1_15EpilogueDefaultEEEEEvvEEEEvNT_6ParamsE,(.L_x_167 - _ZN7cutlass13device_kernelINS_4gemm6kernel13GemmUniversalIN4cute5tupleIJiiiiEEENS1_10collective13CollectiveMmaINS1_37MainloopSm90TmaGmmaWarpSpecializedFP8ILi14ENS5_IJNS4_1CILi4EEESB_NSA_ILi1EEEEEENS1_32KernelTmaWarpSpecializedPingpongEEENS5_IJNSA_ILi64EEESG_NSA_ILi128EEEEEENS_12float_e5m2_tENS5_IJlSC_lEEESJ_SK_NS4_8TiledMMAINS4_8MMA_AtomIJNS4_4SM904GMMA30MMA_64x64x32_F32E5M2E5M2_SS_TNILNSO_7ScaleInE1ELSQ_1EEEEEENS4_6LayoutINS5_IJSC_SC_SC_EEENS5_IJNSA_ILi0EEESV_SV_EEEEENS5_IJNS4_10UnderscoreESY_SY_EEEEENS4_23SM90_TMA_LOAD_MULTICASTENS4_14ComposedLayoutINS4_7SwizzleILi3ELi4ELi3EEENS4_18smem_ptr_flag_bitsILi8EEENST_INS5_IJNSA_ILi8EEESH_EEENS5_IJSH_SC_EEEEEEEvNS4_8identityES11_S1B_vS1C_EENS_8epilogue10collective6detail29Sm90TmaWarpSpecializedAdapterINS1F_15DefaultEpilogueISJ_SK_SK_NS1E_6thread17LinearCombinationISJ_Li1EffLNS1J_9ScaleType4KindE0ELNS_15FloatRoundStyleE2ESJ_EENS1_15EpilogueDefaultEEEEEvvEEEEvNT_6ParamsE)
        .other          _ZN7cutlass13device_kernelINS_4gemm6kernel13GemmUniversalIN4cute5tupleIJiiiiEEENS1_10collective13CollectiveMmaINS1_37MainloopSm90TmaGmmaWarpSpecializedFP8ILi14ENS5_IJNS4_1CILi4EEESB_NSA_ILi1EEEEEENS1_32KernelTmaWarpSpecializedPingpongEEENS5_IJNSA_ILi64EEESG_NSA_ILi128EEEEEENS_12float_e5m2_tENS5_IJlSC_lEEESJ_SK_NS4_8TiledMMAINS4_8MMA_AtomIJNS4_4SM904GMMA30MMA_64x64x32_F32E5M2E5M2_SS_TNILNSO_7ScaleInE1ELSQ_1EEEEEENS4_6LayoutINS5_IJSC_SC_SC_EEENS5_IJNSA_ILi0EEESV_SV_EEEEENS5_IJNS4_10UnderscoreESY_SY_EEEEENS4_23SM90_TMA_LOAD_MULTICASTENS4_14ComposedLayoutINS4_7SwizzleILi3ELi4ELi3EEENS4_18smem_ptr_flag_bitsILi8EEENST_INS5_IJNSA_ILi8EEESH_EEENS5_IJSH_SC_EEEEEEEvNS4_8identityES11_S1B_vS1C_EENS_8epilogue10collective6detail29Sm90TmaWarpSpecializedAdapterINS1F_15DefaultEpilogueISJ_SK_SK_NS1E_6thread17LinearCombinationISJ_Li1EffLNS1J_9ScaleType4KindE0ELNS_15FloatRoundStyleE2ESJ_EENS1_15EpilogueDefaultEEEEEvvEEEEvNT_6ParamsE,@"STO_CUDA_ENTRY STV_DEFAULT"
_ZN7cutlass13device_kernelINS_4gemm6kernel13GemmUniversalIN4cute5tupleIJiiiiEEENS1_10collective13CollectiveMmaINS1_37MainloopSm90TmaGmmaWarpSpecializedFP8ILi14ENS5_IJNS4_1CILi4EEESB_NSA_ILi1EEEEEENS1_32KernelTmaWarpSpecializedPingpongEEENS5_IJNSA_ILi64EEESG_NSA_ILi128EEEEEENS_12float_e5m2_tENS5_IJlSC_lEEESJ_SK_NS4_8TiledMMAINS4_8MMA_AtomIJNS4_4SM904GMMA30MMA_64x64x32_F32E5M2E5M2_SS_TNILNSO_7ScaleInE1ELSQ_1EEEEEENS4_6LayoutINS5_IJSC_SC_SC_EEENS5_IJNSA_ILi0EEESV_SV_EEEEENS5_IJNS4_10UnderscoreESY_SY_EEEEENS4_23SM90_TMA_LOAD_MULTICASTENS4_14ComposedLayoutINS4_7SwizzleILi3ELi4ELi3EEENS4_18smem_ptr_flag_bitsILi8EEENST_INS5_IJNSA_ILi8EEESH_EEENS5_IJSH_SC_EEEEEEEvNS4_8identityES11_S1B_vS1C_EENS_8epilogue10collective6detail29Sm90TmaWarpSpecializedAdapterINS1F_15DefaultEpilogueISJ_SK_SK_NS1E_6thread17LinearCombinationISJ_Li1EffLNS1J_9ScaleType4KindE0ELNS_15FloatRoundStyleE2ESJ_EENS1_15EpilogueDefaultEEEEEvvEEEEvNT_6ParamsE:
[----:B------:R-:W-:Y:S01]  /*0000*/  LDC R1, c[0x0][0x28] ;  /* 0x00000a00ff017b82 */ /* 0x000fe20000000800 */
[----:B------:R-:W0:Y:S01]  /*0010*/  S2R R11, SR_TID.X ;  /* 0x00000000000b7919 */ /* 0x000e220000002100 */
[----:B------:R-:W-:Y:S01]  /*0020*/  ELECT P0, URZ, PT ;  /* 0x00000000003f782f */ /* 0x000fe20003800000 */
[----:B------:R-:W-:Y:S01]  /*0030*/  BSSY B0, `(.L_x_0) ;  /* 0x000000f000007945 */ /* 0x000fe20003800000 */
[--C-:B0-----:R-:W-:Y:S02]  /*0040*/  SHF.R.U32.HI R0, RZ, 0x5, R11.reuse ;  /* 0x00000005ff007819 */ /* 0x101fe4000001160b */
[----:B------:R-:W-:-:S03]  /*0050*/  SHF.R.U32.HI R3, RZ, 0x7, R11 ;  /* 0x00000007ff037819 */ /* 0x000fc6000001160b */
[----:B------:R-:W0:Y:S04]  /*0060*/  SHFL.IDX PT, R2, R0, RZ, 0x1f ;  /* 0x00001fff00027589 */ /* 0x000e2800000e0000 */
[----:B------:R1:W2:Y:S01]  /*0070*/  SHFL.IDX PT, R5, R3, RZ, 0x1f ;  /* 0x00001fff03057589 */ /* 0x0002a200000e0000 */
[----:B0-----:R-:W-:-:S13]  /*0080*/  ISETP.NE.OR P0, PT, R2, RZ, !P0 ;  /* 0x000000ff0200720c */ /* 0x001fda0004705670 */
[----:B-12---:R-:W-:Y:S05]  /*0090*/  @P0 BRA `(.L_x_1) ;  /* 0x0000000000200947 */ /* 0x006fea0003800000 */
[----:B------:R-:W-:Y:S02]  /*00a0*/  ULDC.64 UR4, c[0x0][0x198] ;  /* 0x0000660000047ab9 */ /* 0x000fe40000000a00 */
[----:B------:R-:W-:Y:S02]  /*00b0*/  UIADD3 UR6, UP0, UR4, 0xf0, URZ ;  /* 0x000000f004067890 */ /* 0x000fe4000ff1e03f */
[----:B------:R-:W-:Y:S02]  /*00c0*/  UIADD3 UR4, UP1, UR4, 0x1f0, URZ ;  /* 0x000001f004047890 */ /* 0x000fe4000ff3e03f */
[----:B------:R-:W-:Y:S02]  /*00d0*/  UIADD3.X UR7, URZ, UR5, URZ, UP0, !UPT ;  /* 0x000000053f077290 */ /* 0x000fe400087fe43f */
[----:B------:R-:W-:-:S07]  /*00e0*/  UIADD3.X UR5, URZ, UR5, URZ, UP1, !UPT ;  /* 0x000000053f057290 */ /* 0x000fce0008ffe43f */
[----:B------:R0:W-:Y:S02]  /*00f0*/  UTMACCTL.PF [UR6] ;  /* 0x00000000060079b9 */ /* 0x0001e40008040000 */
[----:B------:R0:W-:Y:S02]  /*0100*/  UTMACCTL.PF [UR4] ;  /* 0x00000000040079b9 */ /* 0x0001e40008040000 */
[----:B0-----:R-:W-:Y:S01]  /*0110*/  NOP ;  /* 0x0000000000007918 */ /* 0x001fe20000000000 */
.L_x_1:
[----:B------:R-:W-:Y:S05]  /*0120*/  BSYNC B0 ;  /* 0x0000000000007941 */ /* 0x000fea0003800000 */
.L_x_0:
[----:B------:R-:W0:Y:S02]  /*0130*/  SHFL.IDX PT, R6, R0, RZ, 0x1f ;  /* 0x00001fff00067589 */ /* 0x000e2400000e0000 */
[----:B0-----:R-:W-:-:S13]  /*0140*/  ISETP.NE.AND P0, PT, R6, RZ, PT ;  /* 0x000000ff0600720c */ /* 0x001fda0003f05270 */
[----:B------:R-:W-:Y:S05]  /*0150*/  @P0 BRA `(.L_x_2) ;  /* 0x0000000000b40947 */ /* 0x000fea0003800000 */
[----:B------:R-:W-:Y:S01]  /*0160*/  ELECT P0, URZ, PT ;  /* 0x00000000003f782f */ /* 0x000fe20003800000 */
[----:B------:R-:W-:-:S12]  /*0170*/  BSSY B0, `(.L_x_2) ;  /* 0x000002b000007945 */ /* 0x000fd80003800000 */
[----:B------:R-:W-:Y:S05]  /*0180*/  @!P0 BRA `(.L_x_3) ;  /* 0x0000000000a48947 */ /* 0x000fea0003800000 */
[----:B------:R-:W0:Y:S01]  /*0190*/  S2UR UR8, SR_CgaCtaId ;  /* 0x00000000000879c3 */ /* 0x000e220000008800 */
[----:B------:R-:W-:Y:S01]  /*01a0*/  UMOV UR4, 0x400 ;  /* 0x0000040000047882 */ /* 0x000fe20000000000 */
[----:B------:R-:W-:Y:S01]  /*01b0*/  UMOV UR5, 0x1 ;  /* 0x0000000100057882 */ /* 0x000fe20000000000 */
[----:B------:R-:W-:Y:S02]  /*01c0*/  UMOV UR6, 0x7 ;  /* 0x0000000700067882 */ /* 0x000fe40000000000 */
[----:B------:R-:W-:-:S04]  /*01d0*/  UIADD3 UR6, -UR6, 0x100000, URZ ;  /* 0x0010000006067890 */ /* 0x000fc8000fffe13f */
[----:B------:R-:W-:Y:S02]  /*01e0*/  USHF.L.U32 UR7, UR6, 0xb, URZ ;  /* 0x0000000b06077899 */ /* 0x000fe4000800063f */
[----:B------:R-:W-:Y:S02]  /*01f0*/  USHF.L.U32 UR6, UR6, 0x1, URZ ;  /* 0x0000000106067899 */ /* 0x000fe4000800063f */
[----:B0-----:R-:W-:Y:S02]  /*0200*/  ULEA UR8, UR8, UR4, 0x18 ;  /* 0x0000000408087291 */ /* 0x001fe4000f8ec03f */
[----:B------:R-:W-:-:S04]  /*0210*/  UIADD3 UR4, -UR5, 0x100000, URZ ;  /* 0x0010000005047890 */ /* 0x000fc8000fffe13f */
[----:B------:R-:W-:Y:S02]  /*0220*/  USHF.L.U32 UR5, UR4, 0xb, URZ ;  /* 0x0000000b04057899 */ /* 0x000fe4000800063f */
[----:B------:R-:W-:Y:S01]  /*0230*/  USHF.L.U32 UR4, UR4, 0x1, URZ ;  /* 0x0000000104047899 */ /* 0x000fe2000800063f */
[----:B------:R-:W0:Y:S11]  /*0240*/  FENCE.VIEW.ASYNC.S ;  /* 0x00000000000073c6 */ /* 0x000e360000000000 */
[----:B0-----:R0:W1:Y:S01]  /*0250*/  SYNCS.EXCH.64 URZ, [UR8], UR4 ;  /* 0x00000004083f75b2 */ /* 0x0010620008000100 */
[----:B------:R0:W2:Y:S01]  /*0260*/  SYNCS.EXCH.64 URZ, [UR8+0x70], UR6 ;  /* 0x00007006083f75b2 */ /* 0x0000a20008000100 */
[----:B------:R0:W3:Y:S01]  /*0270*/  SYNCS.EXCH.64 URZ, [UR8+0x8], UR4 ;  /* 0x00000804083f75b2 */ /* 0x0000e20008000100 */
[----:B------:R0:W4:Y:S01]  /*0280*/  SYNCS.EXCH.64 URZ, [UR8+0x78], UR6 ;  /* 0x00007806083f75b2 */ /* 0x0001220008000100 */
[----:B------:R0:W0:Y:S01]  /*0290*/  SYNCS.EXCH.64 URZ, [UR8+0x10], UR4 ;  /* 0x00001004083f75b2 */ /* 0x0000220008000100 */
        /* <DEDUP_REMOVED lines=23> */
[----:B-1234-:R-:W-:Y:S01]  /*0410*/  NOP ;  /* 0x0000000000007918 */ /* 0x01efe20000000000 */
.L_x_3:
[----:B0-----:R-:W-:Y:S05]  /*0420*/  BSYNC B0 ;  /* 0x0000000000007941 */ /* 0x001fea0003800000 */
.L_x_2:
[----:B------:R-:W-:Y:S01]  /*0430*/  SHF.R.S32.HI R4, RZ, 0x1f, R11 ;  /* 0x0000001fff047819 */ /* 0x000fe2000001140b */
[----:B------:R-:W0:Y:S01]  /*0440*/  SHFL.IDX PT, R7, R0, RZ, 0x1f ;  /* 0x00001fff00077589 */ /* 0x000e2200000e0000 */
[----:B------:R-:W1:Y:S01]  /*0450*/  S2UR UR13, SR_CTAID.X ;  /* 0x00000000000d79c3 */ /* 0x000e620000002500 */
[----:B------:R-:W-:Y:S02]  /*0460*/  ELECT P0, URZ, PT ;  /* 0x00000000003f782f */ /* 0x000fe40003800000 */
[----:B------:R-:W-:Y:S01]  /*0470*/  LEA.HI R4, R4, R11, RZ, 0x7 ;  /* 0x0000000b04047211 */ /* 0x000fe200078f38ff */
[----:B------:R-:W2:Y:S01]  /*0480*/  SHFL.IDX PT, R8, R0, RZ, 0x1f ;  /* 0x00001fff00087589 */ /* 0x000ea200000e0000 */
[----:B------:R-:W-:Y:S01]  /*0490*/  SHF.R.S32.HI R9, RZ, 0x1f, R6 ;  /* 0x0000001fff097819 */ /* 0x000fe20000011406 */
[----:B------:R-:W-:Y:S01]  /*04a0*/  ULDC UR4, c[0x0][0x150] ;  /* 0x0000540000047ab9 */ /* 0x000fe20000000800 */
[----:B------:R-:W-:Y:S01]  /*04b0*/  LOP3.LUT R4, R4, 0xffffff80, RZ, 0xc0, !PT ;  /* 0xffffff8004047812 */ /* 0x000fe200078ec0ff */
[----:B------:R-:W3:Y:S01]  /*04c0*/  S2R R16, SR_CTAID.Y ;  /* 0x0000000000107919 */ /* 0x000ee20000002600 */
[----:B------:R-:W-:Y:S01]  /*04d0*/  LEA.HI R9, R9, R6, RZ, 0x2 ;  /* 0x0000000609097211 */ /* 0x000fe200078f10ff */
[----:B------:R-:W4:Y:S01]  /*04e0*/  LDC R12, c[0x0][0x144] ;  /* 0x00005100ff0c7b82 */ /* 0x000f220000000800 */
[----:B------:R-:W-:Y:S01]  /*04f0*/  ELECT P1, URZ, PT ;  /* 0x00000000003f782f */ /* 0x000fe20003820000 */
[----:B------:R-:W-:Y:S01]  /*0500*/  IMAD.IADD R10, R11, 0x1, -R4 ;  /* 0x000000010b0a7824 */ /* 0x000fe200078e0a04 */
[----:B------:R5:W4:Y:S01]  /*0510*/  SHFL.IDX PT, R14, R3, RZ, 0x1f ;  /* 0x00001fff030e7589 */ /* 0x000b2200000e0000 */
[----:B------:R-:W-:Y:S01]  /*0520*/  LOP3.LUT R9, R9, 0x3ffffffc, RZ, 0xc0, !PT ;  /* 0x3ffffffc09097812 */ /* 0x000fe200078ec0ff */
[----:B------:R-:W-:Y:S01]  /*0530*/  ULDC UR5, c[0x0][0x154] ;  /* 0x0000550000057ab9 */ /* 0x000fe20000000800 */
[----:B------:R-:W-:Y:S01]  /*0540*/  UMOV UR12, 0x80 ;  /* 0x00000080000c7882 */ /* 0x000fe20000000000 */
[----:B------:R-:W-:Y:S01]  /*0550*/  SHF.R.S32.HI R19, RZ, 0x1f, R10 ;  /* 0x0000001fff137819 */ /* 0x000fe2000001140a */
[----:B------:R-:W3:Y:S01]  /*0560*/  LDC R13, c[0x0][0x140] ;  /* 0x00005000ff0d7b82 */ /* 0x000ee20000000800 */
[----:B------:R-:W-:Y:S01]  /*0570*/  IMAD.IADD R9, R6, 0x1, -R9 ;  /* 0x0000000106097824 */ /* 0x000fe200078e0a09 */
[----:B------:R-:W-:Y:S01]  /*0580*/  NOP ;  /* 0x0000000000007918 */ /* 0x000fe20000000000 */
[----:B------:R-:W-:Y:S01]  /*0590*/  LEA.HI R4, R19, R10, RZ, 0x3 ;  /* 0x0000000a13047211 */ /* 0x000fe200078f18ff */
[----:B------:R-:W-:Y:S01]  /*05a0*/  NOP ;  /* 0x0000000000007918 */ /* 0x000fe20000000000 */
[----:B-----5:R-:W-:Y:S01]  /*05b0*/  SHF.R.S32.HI R3, RZ, 0x1f, R2 ;  /* 0x0000001fff037819 */ /* 0x020fe20000011402 */
[----:B------:R-:W-:Y:S01]  /*05c0*/  VIADD R40, R5, 0xffffffff ;  /* 0xffffffff05287836 */ /* 0x000fe20000000000 */
[----:B0-----:R-:W-:Y:S01]  /*05d0*/  ISETP.NE.OR P0, PT, R7, RZ, !P0 ;  /* 0x000000ff0700720c */ /* 0x001fe20004705670 */
[----:B------:R-:W0:Y:S01]  /*05e0*/  LDC R25, c[0x0][0x148] ;  /* 0x00005200ff197b82 */ /* 0x000e220000000800 */
[----:B------:R-:W-:-:S02]  /*05f0*/  SHF.R.S32.HI R7, RZ, 0x3, R4 ;  /* 0x00000003ff077819 */ /* 0x000fc40000011404 */
[----:B-1----:R-:W-:Y:S02]  /*0600*/  I2FP.F32.U32 R0, UR13 ;  /* 0x0000000d00007c45 */ /* 0x002fe40008201000 */
[----:B------:R-:W-:Y:S02]  /*0610*/  SHF.R.S32.HI R4, RZ, 0x1f, R4 ;  /* 0x0000001fff047819 */ /* 0x000fe40000011404 */
[----:B------:R-:W-:Y:S01]  /*0620*/  LEA.HI R3, R3, R2, RZ, 0x2 ;  /* 0x0000000203037211 */ /* 0x000fe200078f10ff */
[----:B------:R-:W-:Y:S01]  /*0630*/  FMUL R0, R0, UR4 ;  /* 0x0000000400007c20 */ /* 0x000fe20008400000 */
[----:B------:R-:W-:Y:S01]  /*0640*/  LEA.HI R4, R4, R7, RZ, 0x2 ;  /* 0x0000000704047211 */ /* 0x000fe200078f10ff */
[----:B------:R-:W-:Y:S01]  /*0650*/  UMOV UR4, 0x20 ;  /* 0x0000002000047882 */ /* 0x000fe20000000000 */
[----:B--2---:R-:W-:Y:S01]  /*0660*/  ISETP.NE.OR P1, PT, R8, RZ, !P1 ;  /* 0x000000ff0800720c */ /* 0x004fe20004f25670 */
[----:B------:R-:W-:Y:S01]  /*0670*/  VOTEU.ALL UP2, P0 ;  /* 0x00000000003f7886 */ /* 0x000fe20000040000 */
[----:B------:R-:W-:Y:S01]  /*0680*/  LOP3.LUT R4, R4, 0xfffffffc, RZ, 0xc0, !PT ;  /* 0xfffffffc04047812 */ /* 0x000fe200078ec0ff */
[----:B------:R-:W1:Y:S01]  /*0690*/  F2I.U32.TRUNC.NTZ R0, R0 ;  /* 0x0000000000007305 */ /* 0x000e62000020f000 */
[----:B------:R-:W-:Y:S01]  /*06a0*/  LOP3.LUT R3, R3, 0xfffffffc, RZ, 0xc0, !PT ;  /* 0xfffffffc03037812 */ /* 0x000fe200078ec0ff */
[----:B------:R-:W-:Y:S01]  /*06b0*/  VOTEU.ALL UP0, P0 ;  /* 0x00000000003f7886 */ /* 0x000fe20000000000 */
[----:B------:R-:W2:Y:S01]  /*06c0*/  @!UP2 S2UR UR7, SR_CgaCtaId ;  /* 0x000000000007a9c3 */ /* 0x000ea20000008800 */
[----:B------:R-:W-:Y:S01]  /*06d0*/  IMAD.IADD R4, R7, 0x1, -R4 ;  /* 0x0000000107047824 */ /* 0x000fe200078e0a04 */
[----:B------:R-:W-:Y:S01]  /*06e0*/  @!UP2 UMOV UR6, 0x400 ;  /* 0x000004000006a882 */ /* 0x000fe20000000000 */
[----:B------:R-:W-:Y:S01]  /*06f0*/  IMAD.IADD R18, R2, 0x1, -R3 ;  /* 0x0000000102127824 */ /* 0x000fe200078e0a03 */
[----:B---3--:R-:W-:Y:S01]  /*0700*/  ISETP.EQ.U32.AND P2, PT, R13, 0x1, PT ;  /* 0x000000010d00780c */ /* 0x008fe20003f42070 */
[----:B------:R-:W-:Y:S01]  /*0710*/  IMAD R4, R9, 0x4, R4 ;  /* 0x0000000409047824 */ /* 0x000fe200078e0204 */
[----:B------:R-:W-:Y:S01]  /*0720*/  VOTEU.ALL UP1, P0 ;  /* 0x00000000003f7886 */ /* 0x000fe20000020000 */
[----:B------:R-:W-:Y:S01]  /*0730*/  VOTEU.ALL UP3, P1 ;  /* 0x00000000003f7886 */ /* 0x000fe20000860000 */
[----:B------:R-:W-:Y:S01]  /*0740*/  VOTEU.ALL UP4, P1 ;  /* 0x00000000003f7886 */ /* 0x000fe20000880000 */
[----:B------:R-:W-:Y:S01]  /*0750*/  VOTEU.ALL UP5, P1 ;  /* 0x00000000003f7886 */ /* 0x000fe200008a0000 */
[----:B------:R-:W-:Y:S01]  /*0760*/  SHF.R.S32.HI R3, RZ, 0x1f, R4 ;  /* 0x0000001fff037819 */ /* 0x000fe20000011404 */
[----:B------:R-:W-:Y:S01]  /*0770*/  IMAD.MOV.U32 R13, RZ, RZ, 0x1 ;  /* 0x00000001ff0d7424 */ /* 0x000fe200078e00ff */
[----:B------:R-:W3:Y:S01]  /*0780*/  @!UP3 S2UR UR10, SR_CgaCtaId ;  /* 0x00000000000ab9c3 */ /* 0x000ee20000008800 */
[----:B-1----:R-:W-:Y:S01]  /*0790*/  IMAD.MOV R7, RZ, RZ, -R0 ;  /* 0x000000ffff077224 */ /* 0x002fe200078e0a00 */
[----:B------:R-:W-:Y:S01]  /*07a0*/  LEA.HI R3, R3, R4, RZ, 0x2 ;  /* 0x0000000403037211 */ /* 0x000fe200078f10ff */
[----:B------:R-:W-:Y:S01]  /*07b0*/  @!UP3 UMOV UR9, 0x400 ;  /* 0x000004000009b882 */ /* 0x000fe20000000000 */
[----:B------:R-:W-:Y:S01]  /*07c0*/  I2FP.F32.U32 R0, R16 ;  /* 0x0000001000007245 */ /* 0x000fe20000201000 */
[----:B----4-:R-:W-:Y:S01]  /*07d0*/  IMAD R24, R12, R7, UR13 ;  /* 0x0000000d0c187e24 */ /* 0x010fe2000f8e0207 */
[----:B------:R-:W-:Y:S01]  /*07e0*/  LOP3.LUT R7, R3, 0xfffffffc, RZ, 0xc0, !PT ;  /* 0xfffffffc03077812 */ /* 0x000fe200078ec0ff */
[----:B------:R-:W-:Y:S01]  /*07f0*/  IMAD.SHL.U32 R3, R4, 0x4, RZ ;  /* 0x0000000404037824 */ /* 0x000fe200078e00ff */
[----:B------:R-:W-:Y:S01]  /*0800*/  LOP3.LUT P0, RZ, R10, 0x7, RZ, 0xc0, !PT ;  /* 0x000000070aff7812 */ /* 0x000fe2000780c0ff */
[----:B------:R-:W-:Y:S01]  /*0810*/  FMUL R0, R0, UR5 ;  /* 0x0000000500007c20 */ /* 0x000fe20008400000 */
[----:B------:R-:W-:-:S04]  /*0820*/  @!UP2 UIADD3 UR4, -UR4, 0x100000, URZ ;  /* 0x001000000404a890 */ /* 0x000fc8000fffe13f */
[----:B------:R-:W-:Y:S02]  /*0830*/  @!UP2 USHF.L.U32 UR5, UR4, 0xb, URZ ;  /* 0x0000000b0405a899 */ /* 0x000fe4000800063f */
[----:B------:R-:W-:Y:S01]  /*0840*/  @!UP2 USHF.L.U32 UR4, UR4, 0x1, URZ ;  /* 0x000000010404a899 */ /* 0x000fe2000800063f */
[C---:B------:R-:W-:Y:S01]  /*0850*/  IMAD.IADD R7, R4.reuse, 0x1, -R7 ;  /* 0x0000000104077824 */ /* 0x040fe200078e0a07 */
[----:B------:R-:W-:Y:S01]  /*0860*/  LOP3.LUT R12, R4, 0xc, R3, 0x78, !PT ;  /* 0x0000000c040c7812 */ /* 0x000fe200078e7803 */
[----:B--2---:R-:W-:Y:S01]  /*0870*/  @!UP2 ULEA UR8, UR7, UR6, 0x18 ;  /* 0x000000060708a291 */ /* 0x004fe2000f8ec03f */
[----:B------:R-:W-:Y:S01]  /*0880*/  ISETP.GE.U32.AND P6, PT, R40, 0x2, PT ;  /* 0x000000022800780c */ /* 0x000fe20003fc6070 */
[----:B------:R-:W1:Y:S01]  /*0890*/  F2I.U32.TRUNC.NTZ R0, R0 ;  /* 0x0000000000007305 */ /* 0x000e62000020f000 */
[----:B------:R-:W-:Y:S01]  /*08a0*/  ISETP.NE.AND P4, PT, R7, R24, PT ;  /* 0x000000180700720c */ /* 0x000fe20003f85270 */
[----:B------:R-:W-:-:S04]  /*08b0*/  @!UP3 UIADD3 UR6, -UR12, 0x100000, URZ ;  /* 0x001000000c06b890 */ /* 0x000fc8000fffe13f */
[----:B------:R-:W-:Y:S02]  /*08c0*/  @!UP3 USHF.L.U32 UR7, UR6, 0xb, URZ ;  /* 0x0000000b0607b899 */ /* 0x000fe4000800063f */
[----:B------:R-:W-:Y:S01]  /*08d0*/  @!UP3 USHF.L.U32 UR6, UR6, 0x1, URZ ;  /* 0x000000010606b899 */ /* 0x000fe2000800063f */
[----:B------:R-:W-:Y:S01]  /*08e0*/  ISETP.LT.U32.AND P0, PT, R12, 0x10, !P0 ;  /* 0x000000100c00780c */ /* 0x000fe20004701070 */
[----:B------:R-:W-:Y:S01]  /*08f0*/  VOTEU.ALL UP2, P1 ;  /* 0x00000000003f7886 */ /* 0x000fe20000840000 */
[----:B------:R-:W-:Y:S02]  /*0900*/  R2UR UR11, R14 ;  /* 0x000000000e0b72ca */ /* 0x000fe400000e0000 */
[----:B------:R-:W-:Y:S01]  /*0910*/  ISETP.NE.AND P3, PT, R5, RZ, PT ;  /* 0x000000ff0500720c */ /* 0x000fe20003f65270 */
[----:B---3--:R-:W-:Y:S01]  /*0920*/  @!UP3 ULEA UR9, UR10, UR9, 0x18 ;  /* 0x000000090a09b291 */ /* 0x008fe2000f8ec03f */
[----:B------:R-:W2:Y:S02]  /*0930*/  FENCE.VIEW.ASYNC.S ;  /* 0x00000000000073c6 */ /* 0x000ea40000000000 */
[----:B--2---:R2:W3:Y:S01]  /*0940*/  @!UP0 SYNCS.EXCH.64 URZ, [UR8+0x110], UR4 ;  /* 0x00011004083f85b2 */ /* 0x0044e20008000100 */
[----:B------:R-:W-:Y:S01]  /*0950*/  VOTEU.ALL UP3, P1 ;  /* 0x00000000003f7886 */ /* 0x000fe20000860000 */
[----:B------:R-:W-:-:S02]  /*0960*/  ISETP.NE.AND P1, PT, R18, 0x3, PT ;  /* 0x000000031200780c */ /* 0x000fc40003f25270 */
[----:B------:R-:W-:Y:S01]  /*0970*/  @P4 SHF.R.S32.HI R3, RZ, 0x1f, R12 ;  /* 0x0000001fff034819 */ /* 0x000fe2000001140c */
[----:B-1----:R-:W-:Y:S01]  /*0980*/  IMAD.MOV R26, RZ, RZ, -R0 ;  /* 0x000000ffff1a7224 */ /* 0x002fe200078e0a00 */
[----:B------:R-:W-:Y:S02]  /*0990*/  ISETP.EQ.OR P1, PT, R18, RZ, !P1 ;  /* 0x000000ff1200720c */ /* 0x000fe40004f22670 */
[----:B------:R-:W-:Y:S01]  /*09a0*/  @P4 LEA.HI R3, R3, R12, RZ, 0x2 ;  /* 0x0000000c03034211 */ /* 0x000fe200078f10ff */
[----:B0-----:R-:W-:Y:S01]  /*09b0*/  IMAD R0, R25, R26, R16 ;  /* 0x0000001a19007224 */ /* 0x001fe200078e0210 */
[----:B------:R-:W-:Y:S02]  /*09c0*/  ISETP.EQ.AND P1, PT, R5, RZ, P1 ;  /* 0x000000ff0500720c */ /* 0x000fe40000f22270 */
[----:B------:R-:W-:Y:S02]  /*09d0*/  @P4 SHF.R.S32.HI R3, RZ, 0x2, R3 ;  /* 0x00000002ff034819 */ /* 0x000fe40000011403 */
[----:B------:R-:W-:Y:S01]  /*09e0*/  SEL R7, RZ, 0x1, !P1 ;  /* 0x00000001ff077807 */ /* 0x000fe20004800000 */
[----:B------:R2:W0:Y:S01]  /*09f0*/  @!UP1 SYNCS.EXCH.64 URZ, [UR8+0x118], UR4 ;  /* 0x00011804083f95b2 */ /* 0x0004220008000100 */
[----:B------:R-:W-:Y:S01]  /*0a00*/  @P4 ISETP.NE.AND P5, PT, R3, R0, PT ;  /* 0x000000000300420c */ /* 0x000fe20003fa5270 */
[----:B------:R-:W-:Y:S01]  /*0a10*/  NOP ;  /* 0x0000000000007918 */ /* 0x000fe20000000000 */
[----:B------:R-:W-:-:S02]  /*0a20*/  SEL R0, RZ, 0x1, !P0 ;  /* 0x00000001ff007807 */ /* 0x000fc40004000000 */
[----:B------:R-:W-:Y:S02]  /*0a30*/  @P4 SEL R13, RZ, 0x1, P5 ;  /* 0x00000001ff0d4807 */ /* 0x000fe40002800000 */
[----:B------:R-:W-:Y:S02]  /*0a40*/  SEL R7, R7, 0x2, P6 ;  /* 0x0000000207077807 */ /* 0x000fe40003000000 */
[----:B------:R-:W-:Y:S01]  /*0a50*/  LOP3.LUT R13, R13, R0, RZ, 0xc0, !PT ;  /* 0x000000000d0d7212 */ /* 0x000fe200078ec0ff */
[----:B------:R2:W1:Y:S01]  /*0a60*/  @!UP2 SYNCS.EXCH.64 URZ, [UR9+0xf0], UR6 ;  /* 0x0000f006093fa5b2 */ /* 0x0004620008000100 */
[----:B------:R2:W4:Y:S01]  /*0a70*/  @!UP3 SYNCS.EXCH.64 URZ, [UR9+0xf8], UR6 ;  /* 0x0000f806093fb5b2 */ /* 0x0005220008000100 */
[----:B------:R2:W0:Y:S01]  /*0a80*/  @!UP4 SYNCS.EXCH.64 URZ, [UR9+0x100], UR6 ;  /* 0x00010006093fc5b2 */ /* 0x0004220008000100 */
[----:B------:R2:W0:Y:S01]  /*0a90*/  @!UP5 SYNCS.EXCH.64 URZ, [UR9+0x108], UR6 ;  /* 0x00010806093fd5b2 */ /* 0x0004220008000100 */
[----:B------:R-:W-:Y:S01]  /*0aa0*/  NOP ;  /* 0x0000000000007918 */ /* 0x000fe20000000000 */
[----:B--23--:R-:W-:Y:S05]  /*0ab0*/  @!P2 BRA `(.L_x_4) ;  /* 0x000000000008a947 */ /* 0x00cfea0003800000 */
[----:B01--4-:R-:W-:Y:S01]  /*0ac0*/  UCGABAR_ARV ;  /* 0x00000000000079c7 */ /* 0x013fe20008000000 */
[----:B------:R-:W-:Y:S05]  /*0ad0*/  BRA `(.L_x_5) ;  /* 0x0000000000047947 */ /* 0x000fea0003800000 */
.L_x_4:
[----:B01--4-:R-:W-:Y:S01]  /*0ae0*/  NOP ;  /* 0x0000000000007918 */ /* 0x013fe20000000000 */
.L_x_5:
[----:B------:R-:W-:Y:S01]  /*0af0*/  ULDC.64 UR4, c[0x0][0x598] ;  /* 0x0001660000047ab9 */ /* 0x000fe20000000a00 */
[----:B------:R-:W-:Y:S01]  /*0b00*/  ULDC.64 UR20, c[0x0][0x208] ;  /* 0x0000820000147ab9 */ /* 0x000fe20000000a00 */
[----:B------:R-:W-:-:S04]  /*0b10*/  ISETP.NE.U32.AND P0, PT, RZ, UR4, PT ;  /* 0x00000004ff007c0c */ /* 0x000fc8000bf05070 */
[----:B------:R-:W-:-:S13]  /*0b20*/  ISETP.NE.AND.EX P0, PT, RZ, UR5, PT, P0 ;  /* 0x00000005ff007c0c */ /* 0x000fda000bf05300 */
[----:B------:R-:W-:Y:S05]  /*0b30*/  @!P0 BRA `(.L_x_6) ;  /* 0x00000000001c8947 */ /* 0x000fea0003800000 */
[----:B------:R-:W0:Y:S02]  /*0b40*/  LDC.64 R2, c[0x0][0x598] ;  /* 0x00016600ff027b82 */ /* 0x000e240000000a00 */
[----:B0-----:R-:W2:Y:S02]  /*0b50*/  LDG.E.64 R2, desc[UR20][R2.64] ;  /* 0x0000001402027981 */ /* 0x001ea4000c1e1b00 */
[----:B--2---:R-:W-:-:S04]  /*0b60*/  ISETP.NE.U32.AND P0, PT, R2, RZ, PT ;  /* 0x000000ff0200720c */ /* 0x004fc80003f05070 */
[----:B------:R-:W-:-:S13]  /*0b70*/  ISETP.NE.AND.EX P0, PT, R3, RZ, PT, P0 ;  /* 0x000000ff0300720c */ /* 0x000fda0003f05300 */
[----:B------:R-:W-:Y:S05]  /*0b80*/  @!P0 BRA `(.L_x_6) ;  /* 0x0000000000088947 */ /* 0x000fea0003800000 */
[----:B------:R0:W5:Y:S01]  /*0b90*/  LD.E R14, desc[UR20][R2.64] ;  /* 0x00000014020e7980 */ /* 0x000162000c101900 */
[----:B------:R-:W-:Y:S05]  /*0ba0*/  BRA `(.L_x_7) ;  /* 0x0000000000207947 */ /* 0x000fea0003800000 */
.L_x_6:
[----:B------:R-:W-:Y:S02]  /*0bb0*/  ULDC.64 UR4, c[0x0][0x588] ;  /* 0x0001620000047ab9 */ /* 0x000fe40000000a00 */
[----:B------:R-:W-:-:S04]  /*0bc0*/  ISETP.NE.U32.AND P0, PT, RZ, UR4, PT ;  /* 0x00000004ff007c0c */ /* 0x000fc8000bf05070 */
[----:B------:R-:W-:-:S13]  /*0bd0*/  ISETP.NE.AND.EX P0, PT, RZ, UR5, PT, P0 ;  /* 0x00000005ff007c0c */ /* 0x000fda000bf05300 */
[----:B------:R-:W-:Y:S05]  /*0be0*/  @!P0 BRA `(.L_x_8) ;  /* 0x00000000000c8947 */ /* 0x000fea0003800000 */
[----:B------:R-:W0:Y:S02]  /*0bf0*/  LDC.64 R14, c[0x0][0x588] ;  /* 0x00016200ff0e7b82 */ /* 0x000e240000000a00 */
[----:B0-----:R1:W5:Y:S01]  /*0c00*/  LDG.E R14, desc[UR20][R14.64] ;  /* 0x000000140e0e7981 */ /* 0x001362000c1e1900 */
[----:B------:R-:W-:Y:S05]  /*0c10*/  BRA `(.L_x_7) ;  /* 0x0000000000047947 */ /* 0x000fea0003800000 */
.L_x_8:
[----:B------:R-:W2:Y:S02]  /*0c20*/  LDC R14, c[0x0][0x580] ;  /* 0x00016000ff0e7b82 */ /* 0x000ea40000000800 */
.L_x_7:
[----:B------:R-:W-:Y:S02]  /*0c30*/  ULDC.64 UR4, c[0x0][0x5a0] ;  /* 0x0001680000047ab9 */ /* 0x000fe40000000a00 */
[----:B------:R-:W-:-:S04]  /*0c40*/  ISETP.NE.U32.AND P0, PT, RZ, UR4, PT ;  /* 0x00000004ff007c0c */ /* 0x000fc8000bf05070 */
[----:B------:R-:W-:-:S13]  /*0c50*/  ISETP.NE.AND.EX P0, PT, RZ, UR5, PT, P0 ;  /* 0x00000005ff007c0c */ /* 0x000fda000bf05300 */
[----:B------:R-:W-:Y:S05]  /*0c60*/  @!P0 BRA `(.L_x_9) ;  /* 0x00000000001c8947 */ /* 0x000fea0003800000 */
[----:B0-----:R-:W0:Y:S02]  /*0c70*/  LDC.64 R2, c[0x0][0x5a0] ;  /* 0x00016800ff027b82 */ /* 0x001e240000000a00 */
[----:B0-----:R-:W3:Y:S02]  /*0c80*/  LDG.E.64 R2, desc[UR20][R2.64] ;  /* 0x0000001402027981 */ /* 0x001ee4000c1e1b00 */
[----:B---3--:R-:W-:-:S04]  /*0c90*/  ISETP.NE.U32.AND P0, PT, R2, RZ, PT ;  /* 0x000000ff0200720c */ /* 0x008fc80003f05070 */
[----:B------:R-:W-:-:S13]  /*0ca0*/  ISETP.NE.AND.EX P0, PT, R3, RZ, PT, P0 ;  /* 0x000000ff0300720c */ /* 0x000fda0003f05300 */
[----:B------:R-:W-:Y:S05]  /*0cb0*/  @!P0 BRA `(.L_x_9) ;  /* 0x0000000000088947 */ /* 0x000fea0003800000 */
[----:B-1----:R0:W5:Y:S01]  /*0cc0*/  LD.E R15, desc[UR20][R2.64] ;  /* 0x00000014020f7980 */ /* 0x002162000c101900 */
[----:B------:R-:W-:Y:S05]  /*0cd0*/  BRA `(.L_x_10) ;  /* 0x0000000000207947 */ /* 0x000fea0003800000 */
.L_x_9:
[----:B------:R-:W-:Y:S02]  /*0ce0*/  ULDC.64 UR4, c[0x0][0x590] ;  /* 0x0001640000047ab9 */ /* 0x000fe40000000a00 */
[----:B------:R-:W-:-:S04]  /*0cf0*/  ISETP.NE.U32.AND P0, PT, RZ, UR4, PT ;  /* 0x00000004ff007c0c */ /* 0x000fc8000bf05070 */
[----:B------:R-:W-:-:S13]  /*0d00*/  ISETP.NE.AND.EX P0, PT, RZ, UR5, PT, P0 ;  /* 0x00000005ff007c0c */ /* 0x000fda000bf05300 */
[----:B------:R-:W-:Y:S05]  /*0d10*/  @!P0 BRA `(.L_x_11) ;  /* 0x00000000000c8947 */ /* 0x000fea0003800000 */
[----:B0-----:R-:W1:Y:S02]  /*0d20*/  LDC.64 R2, c[0x0][0x590] ;  /* 0x00016400ff027b82 */ /* 0x001e640000000a00 */
[----:B-1----:R1:W5:Y:S01]  /*0d30*/  LDG.E R15, desc[UR20][R2.64] ;  /* 0x00000014020f7981 */ /* 0x002362000c1e1900 */
[----:B------:R-:W-:Y:S05]  /*0d40*/  BRA `(.L_x_10) ;  /* 0x0000000000047947 */ /* 0x000fea0003800000 */
.L_x_11:
[----:B-1----:R-:W3:Y:S02]  /*0d50*/  LDC R15, c[0x0][0x584] ;  /* 0x00016100ff0f7b82 */ /* 0x002ee40000000800 */
.L_x_10:
[----:B------:R-:W4:Y:S01]  /*0d60*/  LDC R0, c[0x0][0x65c] ;  /* 0x00019700ff007b82 */ /* 0x000f220000000800 */
[----:B------:R-:W-:Y:S01]  /*0d70*/  ULDC UR8, c[0x0][0x28c] ;  /* 0x0000a30000087ab9 */ /* 0x000fe20000000800 */
[----:B------:R-:W-:Y:S01]  /*0d80*/  ISETP.NE.AND P0, PT, R5, 0x2, PT ;  /* 0x000000020500780c */ /* 0x000fe20003f05270 */
[----:B------:R-:W-:Y:S01]  /*0d90*/  UIADD3 UR8, UR8, 0x7f, URZ ;  /* 0x0000007f08087890 */ /* 0x000fe2000fffe03f */
[----:B------:R-:W-:Y:S01]  /*0da0*/  IMAD.U32 R4, RZ, RZ, UR13 ;  /* 0x0000000dff047e24 */ /* 0x000fe2000f8e00ff */
[----:B------:R-:W-:Y:S01]  /*0db0*/  UMOV UR5, URZ ;  /* 0x0000003f00057c82 */ /* 0x000fe20008000000 */
[----:B------:R-:W-:Y:S01]  /*0dc0*/  UMOV UR4, URZ ;  /* 0x0000003f00047c82 */ /* 0x000fe20008000000 */
[----:B------:R-:W-:-:S04]  /*0dd0*/  USHF.R.S32.HI UR9, URZ, 0x1f, UR8 ;  /* 0x0000001f3f097899 */ /* 0x000fc80008011408 */
[----:B------:R-:W-:Y:S01]  /*0de0*/  ULEA.HI UR9, UR9, UR8, URZ, 0x7 ;  /* 0x0000000809097291 */ /* 0x000fe2000f8f383f */
[----:B----4-:R-:W-:-:S13]  /*0df0*/  ISETP.NE.AND P4, PT, R0, 0x1, PT ;  /* 0x000000010000780c */ /* 0x010fda0003f85270 */
[----:B01----:R-:W0:Y:S01]  /*0e00*/  @P4 LDC R3, c[0x0][0x10] ;  /* 0x00000400ff034b82 */ /* 0x003e220000000800 */
[----:B------:R-:W-:Y:S02]  /*0e10*/  @P4 IMAD.MOV.U32 R17, RZ, RZ, RZ ;  /* 0x000000ffff114224 */ /* 0x000fe400078e00ff */
[----:B------:R-:W-:-:S05]  /*0e20*/  @P4 IMAD.MOV.U32 R5, RZ, RZ, RZ ;  /* 0x000000ffff054224 */ /* 0x000fca00078e00ff */
[----:B------:R-:W1:Y:S01]  /*0e30*/  @!P4 LDC R9, c[0x0][0xc] ;  /* 0x00000300ff09cb82 */ /* 0x000e620000000800 */
[----:B------:R-:W-:Y:S01]  /*0e40*/  ULDC UR6, c[0x0][0xc] ;  /* 0x0000030000067ab9 */ /* 0x000fe20000000800 */
[----:B------:R-:W-:Y:S02]  /*0e50*/  ULDC UR7, c[0x0][0x10] ;  /* 0x0000040000077ab9 */ /* 0x000fe40000000800 */
[----:B------:R-:W-:-:S04]  /*0e60*/  UIMAD.WIDE.U32 UR6, UR6, UR7, URZ ;  /* 0x00000007060672a5 */ /* 0x000fc8000f8e003f */
[----:B------:R-:W4:Y:S01]  /*0e70*/  LDC R8, c[0x0][0x14] ;  /* 0x00000500ff087b82 */ /* 0x000f220000000800 */
[----:B0-----:R-:W-:Y:S01]  /*0e80*/  @P4 IMAD.WIDE.U32 R2, R3, UR13, R16 ;  /* 0x0000000d03024c25 */ /* 0x001fe2000f8e0010 */
[----:B------:R-:W-:-:S03]  /*0e90*/  USHF.R.S32.HI UR13, URZ, 0x7, UR9 ;  /* 0x000000073f0d7899 */ /* 0x000fc60008011409 */
[----:B------:R-:W-:Y:S02]  /*0ea0*/  @P4 IMAD.IADD R3, R3, 0x1, R5 ;  /* 0x0000000103034824 */ /* 0x000fe400078e0205 */
[----:B------:R-:W-:Y:S02]  /*0eb0*/  IMAD.MOV.U32 R5, RZ, RZ, RZ ;  /* 0x000000ffff057224 */ /* 0x000fe400078e00ff */
[----:B-1----:R-:W-:-:S04]  /*0ec0*/  @!P4 IMAD.WIDE.U32 R4, R16, R9, R4 ;  /* 0x000000091004c225 */ /* 0x002fc800078e0004 */
[----:B------:R-:W-:Y:S02]  /*0ed0*/  @!P4 IMAD.MOV.U32 R2, RZ, RZ, R4 ;  /* 0x000000ffff02c224 */ /* 0x000fe400078e0004 */
[C---:B----4-:R-:W-:Y:S02]  /*0ee0*/  IMAD R21, R8.reuse, UR7, RZ ;  /* 0x0000000708157c24 */ /* 0x050fe4000f8e02ff */
[----:B------:R-:W-:Y:S01]  /*0ef0*/  IMAD.WIDE.U32 R8, R8, UR6, RZ ;  /* 0x0000000608087c25 */ /* 0x000fe2000f8e00ff */
[----:B------:R-:W-:-:S03]  /*0f00*/  ULDC.64 UR6, c[0x0][0x650] ;  /* 0x0001940000067ab9 */ /* 0x000fc60000000a00 */
[----:B------:R-:W-:Y:S02]  /*0f10*/  @!P4 IMAD.MOV.U32 R3, RZ, RZ, R5 ;  /* 0x000000ffff03c224 */ /* 0x000fe400078e0005 */
[----:B------:R-:W-:Y:S01]  /*0f20*/  IMAD.IADD R0, R9, 0x1, R21 ;  /* 0x0000000109007824 */ /* 0x000fe200078e0215 */
[----:B------:R-:W-:Y:S06]  /*0f30*/  @P0 BRA `(.L_x_12) ;  /* 0x0000000000240947 */ /* 0x000fec0003800000 */
[----:B------:R-:W-:Y:S01]  /*0f40*/  USHF.R.U32.HI UR4, URZ, 0x1, UR13 ;  /* 0x000000013f047899 */ /* 0x000fe2000801160d */
[----:B------:R-:W-:Y:S01]  /*0f50*/  IADD3 R2, P0, R2, R8, RZ ;  /* 0x0000000802027210 */ /* 0x000fe20007f1e0ff */
[----:B------:R-:W-:Y:S02]  /*0f60*/  UISETP.GE.U32.AND UP0, UPT, UR13, 0xe, UPT ;  /* 0x0000000e0d00788c */ /* 0x000fe4000bf06070 */
[----:B------:R-:W-:Y:S02]  /*0f70*/  UIMAD.WIDE.U32 UR4, UR4, -0x6db6db6d, URZ ;  /* 0x92492493040478a5 */ /* 0x000fe4000f8e003f */
[----:B------:R-:W-:Y:S02]  /*0f80*/  IMAD.X R3, R0, 0x1, R3, P0 ;  /* 0x0000000100037824 */ /* 0x000fe400000e0603 */
[----:B------:R-:W-:-:S03]  /*0f90*/  USHF.R.U32.HI UR5, URZ, 0x2, UR5 ;  /* 0x000000023f057899 */ /* 0x000fc60008011605 */
[----:B------:R-:W-:Y:S02]  /*0fa0*/  UMOV UR4, URZ ;  /* 0x0000003f00047c82 */ /* 0x000fe40008000000 */
[----:B------:R-:W-:Y:S02]  /*0fb0*/  @UP0 ULOP3.LUT UR4, UR5, 0x1, URZ, 0xc0, !UPT ;  /* 0x0000000105040892 */ /* 0x000fe4000f8ec03f */
[----:B------:R-:W-:-:S12]  /*0fc0*/  UIMAD UR5, UR5, -0xe, UR13 ;  /* 0xfffffff2050578a4 */ /* 0x000fd8000f8e020d */
.L_x_12:
[----:B------:R-:W-:Y:S01]  /*0fd0*/  ISETP.GE.U32.AND P0, PT, R2, UR6, PT ;  /* 0x0000000602007c0c */ /* 0x000fe2000bf06070 */
[----:B------:R-:W-:Y:S01]  /*0fe0*/  IMAD.MOV.U32 R6, RZ, RZ, -0x1 ;  /* 0xffffffffff067424 */ /* 0x000fe200078e00ff */
[----:B------:R-:W-:Y:S01]  /*0ff0*/  PRMT R20, RZ, 0x7610, R20 ;  /* 0x00007610ff147816 */ /* 0x000fe20000000014 */
[----:B------:R-:W-:Y:S01]  /*1000*/  IMAD.MOV.U32 R4, RZ, RZ, -0x1 ;  /* 0xffffffffff047424 */ /* 0x000fe200078e00ff */
[----:B------:R-:W-:Y:S01]  /*1010*/  ISETP.GE.U32.AND.EX P0, PT, R3, UR7, PT, P0 ;  /* 0x0000000703007c0c */ /* 0x000fe2000bf06100 */
[----:B------:R-:W-:-:S12]  /*1020*/  IMAD.MOV.U32 R5, RZ, RZ, -0x1 ;  /* 0xffffffffff057424 */ /* 0x000fd800078e00ff */
[----:B------:R-:W-:Y:S05]  /*1030*/  @P0 BRA `(.L_x_13) ;  /* 0x0000000400240947 */ /* 0x000fea0003800000 */
[----:B------:R-:W0:Y:S01]  /*1040*/  LDC.64 R28, c[0x0][0x628] ;  /* 0x00018a00ff1c7b82 */ /* 0x000e220000000a00 */
[----:B------:R-:W-:Y:S02]  /*1050*/  IMAD.MOV.U32 R4, RZ, RZ, R2 ;  /* 0x000000ffff047224 */ /* 0x000fe400078e0002 */
[----:B------:R-:W-:-:S05]  /*1060*/  IMAD.MOV.U32 R5, RZ, RZ, R3 ;  /* 0x000000ffff057224 */ /* 0x000fca00078e0003 */
[----:B------:R-:W1:Y:S08]  /*1070*/  LDC R6, c[0x0][0x630] ;  /* 0x00018c00ff067b82 */ /* 0x000e700000000800 */
[----:B------:R-:W4:Y:S01]  /*1080*/  LDC.64 R30, c[0x0][0x620] ;  /* 0x00018800ff1e7b82 */ /* 0x000f220000000a00 */
[----:B0-----:R-:W-:-:S04]  /*1090*/  ISETP.NE.U32.AND P0, PT, R28, RZ, PT ;  /* 0x000000ff1c00720c */ /* 0x001fc80003f05070 */
[----:B------:R-:W-:-:S13]  /*10a0*/  ISETP.NE.AND.EX P0, PT, R29, RZ, PT, P0 ;  /* 0x000000ff1d00720c */ /* 0x000fda0003f05300 */
[----:B-1--4-:R-:W-:Y:S05]  /*10b0*/  @!P0 BRA `(.L_x_14) ;  /* 0x0000000000288947 */ /* 0x012fea0003800000 */
[----:B------:R-:W0:Y:S02]  /*10c0*/  LDC R23, c[0x0][0x634] ;  /* 0x00018d00ff177b82 */ /* 0x000e240000000800 */
[----:B0-----:R-:W-:-:S05]  /*10d0*/  IADD3 R23, P0, R2, R23, RZ ;  /* 0x0000001702177210 */ /* 0x001fca0007f1e0ff */
[----:B------:R-:W-:-:S04]  /*10e0*/  IMAD.X R27, RZ, RZ, R3, P0 ;  /* 0x000000ffff1b7224 */ /* 0x000fc800000e0603 */
[----:B------:R-:W-:-:S04]  /*10f0*/  IMAD.WIDE.U32 R4, R27, R28, RZ ;  /* 0x0000001c1b047225 */ /* 0x000fc800078e00ff */
[----:B------:R-:W-:-:S04]  /*1100*/  IMAD.WIDE.U32 R20, P0, R23, R29, R4 ;  /* 0x0000001d17147225 */ /* 0x000fc80007800004 */
[----:B------:R-:W-:-:S04]  /*1110*/  IMAD.WIDE.U32 R4, R23, R28, RZ ;  /* 0x0000001c17047225 */ /* 0x000fc800078e00ff */
[----:B------:R-:W-:Y:S01]  /*1120*/  IMAD.X R23, RZ, RZ, RZ, P0 ;  /* 0x000000ffff177224 */ /* 0x000fe200000e06ff */
[----:B------:R-:W-:Y:S01]  /*1130*/  IADD3 RZ, P0, R5, R20, RZ ;  /* 0x0000001405ff7210 */ /* 0x000fe20007f1e0ff */
[----:B------:R-:W-:-:S04]  /*1140*/  IMAD.MOV.U32 R22, RZ, RZ, R21 ;  /* 0x000000ffff167224 */ /* 0x000fc800078e0015 */
[----:B------:R-:W-:-:S08]  /*1150*/  IMAD.WIDE.U32.X R4, R27, R29, R22, P0 ;  /* 0x0000001d1b047225 */ /* 0x000fd000000e0416 */
.L_x_14:
[----:B------:R-:W0:Y:S01]  /*1160*/  LDC.64 R32, c[0x0][0x640] ;  /* 0x00019000ff207b82 */ /* 0x000e220000000a00 */
[-CC-:B------:R-:W-:Y:S01]  /*1170*/  SHF.R.U64 R36, R4, R6.reuse, R5.reuse ;  /* 0x0000000604247219 */ /* 0x180fe20000001205 */
[----:B------:R-:W-:Y:S01]  /*1180*/  IMAD.MOV.U32 R37, RZ, RZ, 0x1 ;  /* 0x00000001ff257424 */ /* 0x000fe200078e00ff */
[----:B------:R-:W-:Y:S02]  /*1190*/  SHF.R.U32.HI R4, RZ, R6, R5 ;  /* 0x00000006ff047219 */ /* 0x000fe40000011605 */
[----:B------:R-:W-:-:S03]  /*11a0*/  IADD3 R21, P0, RZ, -R36, RZ ;  /* 0x80000024ff157210 */ /* 0x000fc60007f1e0ff */
[----:B------:R-:W1:Y:S02]  /*11b0*/  LDC R20, c[0x0][0x618] ;  /* 0x00018600ff147b82 */ /* 0x000e640000000800 */
[----:B------:R-:W-:-:S04]  /*11c0*/  IMAD.X R5, RZ, RZ, ~R4, P0 ;  /* 0x000000ffff057224 */ /* 0x000fc800000e0e04 */
[-C--:B------:R-:W-:Y:S02]  /*11d0*/  IMAD R6, R5, R30.reuse, RZ ;  /* 0x0000001e05067224 */ /* 0x080fe400078e02ff */
[----:B------:R-:W4:Y:S01]  /*11e0*/  LDC R23, c[0x0][0x608] ;  /* 0x00018200ff177b82 */ /* 0x000f220000000800 */
[----:B------:R-:W-:-:S04]  /*11f0*/  IMAD.WIDE.U32 R4, R21, R30, R2 ;  /* 0x0000001e15047225 */ /* 0x000fc800078e0002 */
[----:B------:R-:W-:-:S03]  /*1200*/  IMAD R21, R21, R31, R6 ;  /* 0x0000001f15157224 */ /* 0x000fc600078e0206 */
[----:B------:R-:W2:Y:S01]  /*1210*/  LDC R28, c[0x0][0x658] ;  /* 0x00019600ff1c7b82 */ /* 0x000ea20000000800 */
[----:B------:R-:W-:Y:S01]  /*1220*/  IMAD.IADD R5, R5, 0x1, R21 ;  /* 0x0000000105057824 */ /* 0x000fe200078e0215 */
[----:B0-----:R-:W-:Y:S01]  /*1230*/  ISETP.NE.U32.AND P0, PT, R32, RZ, PT ;  /* 0x000000ff2000720c */ /* 0x001fe20003f05070 */
[----:B------:R-:W-:-:S03]  /*1240*/  IMAD.MOV.U32 R21, RZ, RZ, -0x1 ;  /* 0xffffffffff157424 */ /* 0x000fc600078e00ff */
[----:B------:R-:W-:Y:S02]  /*1250*/  ISETP.NE.AND.EX P0, PT, R33, RZ, PT, P0 ;  /* 0x000000ff2100720c */ /* 0x000fe40003f05300 */
[----:B------:R-:W0:Y:S01]  /*1260*/  LDC R31, c[0x0][0x600] ;  /* 0x00018000ff1f7b82 */ /* 0x000e220000000800 */
[-CC-:B-1----:R-:W-:Y:S02]  /*1270*/  SHF.R.U64 R29, R4, R20.reuse, R5.reuse ;  /* 0x00000014041d7219 */ /* 0x182fe40000001205 */
[----:B------:R-:W-:-:S05]  /*1280*/  SHF.R.U32.HI R4, RZ, R20, R5 ;  /* 0x00000014ff047219 */ /* 0x000fca0000011605 */
[----:B------:R-:W1:Y:S01]  /*1290*/  LDC R30, c[0x0][0x648] ;  /* 0x00019200ff1e7b82 */ /* 0x000e620000000800 */
[-CC-:B----4-:R-:W-:Y:S02]  /*12a0*/  SHF.R.U64 R39, R29, R23.reuse, R4.reuse ;  /* 0x000000171d277219 */ /* 0x190fe40000001204 */
[----:B------:R-:W-:-:S05]  /*12b0*/  SHF.R.U32.HI R5, RZ, R23, R4 ;  /* 0x00000017ff057219 */ /* 0x000fca0000011604 */
[----:B------:R-:W4:Y:S01]  /*12c0*/  LDC R35, c[0x0][0x638] ;  /* 0x00018e00ff237b82 */ /* 0x000f220000000800 */
[-C--:B--2---:R-:W-:Y:S02]  /*12d0*/  SHF.L.U32 R4, R21, R28.reuse, RZ ;  /* 0x0000001c15047219 */ /* 0x084fe400000006ff */
[--C-:B------:R-:W-:Y:S02]  /*12e0*/  SHF.R.U64 R38, R39, R28, R5.reuse ;  /* 0x0000001c27267219 */ /* 0x100fe40000001205 */
[----:B------:R-:W-:Y:S02]  /*12f0*/  LOP3.LUT R6, RZ, R4, RZ, 0x33, !PT ;  /* 0x00000004ff067212 */ /* 0x000fe400078e33ff */
[----:B------:R-:W-:Y:S01]  /*1300*/  SHF.R.U32.HI R5, RZ, R28, R5 ;  /* 0x0000001cff057219 */ /* 0x000fe20000011605 */
[----:B------:R-:W2:Y:S01]  /*1310*/  LDC R34, c[0x0][0x610] ;  /* 0x00018400ff227b82 */ /* 0x000ea20000000800 */
[----:B------:R-:W-:Y:S01]  /*1320*/  IMAD.MOV.U32 R4, RZ, RZ, R38 ;  /* 0x000000ffff047224 */ /* 0x000fe200078e0026 */
[----:B------:R-:W-:Y:S06]  /*1330*/  @!P0 BRA `(.L_x_15) ;  /* 0x0000000000288947 */ /* 0x000fec0003800000 */
[----:B------:R-:W3:Y:S02]  /*1340*/  LDC R23, c[0x0][0x64c] ;  /* 0x00019300ff177b82 */ /* 0x000ee40000000800 */
[----:B---3--:R-:W-:-:S05]  /*1350*/  IADD3 R23, P0, R38, R23, RZ ;  /* 0x0000001726177210 */ /* 0x008fca0007f1e0ff */
        /* <DEDUP_REMOVED lines=8> */
.L_x_15:
[----:B-1----:R-:W-:Y:S01]  /*13e0*/  SHF.R.U64 R17, R4, R30, R5 ;  /* 0x0000001e04117219 */ /* 0x002fe20000001205 */
[----:B------:R-:W-:Y:S01]  /*13f0*/  @P4 IMAD R24, R25, R26, R16 ;  /* 0x0000001a19184224 */ /* 0x000fe200078e0210 */
[----:B------:R-:W-:Y:S01]  /*1400*/  LOP3.LUT R5, R39, R6, RZ, 0xc0, !PT ;  /* 0x0000000627057212 */ /* 0x000fe200078ec0ff */
[----:B0-----:R-:W-:Y:S01]  /*1410*/  VIADD R6, R31, 0xffffffff ;  /* 0xffffffff1f067836 */ /* 0x001fe20000000000 */
[----:B------:R-:W-:Y:S01]  /*1420*/  SHF.L.U32 R4, R37, R28, RZ ;  /* 0x0000001c25047219 */ /* 0x000fe200000006ff */
[----:B------:R-:W-:-:S03]  /*1430*/  IMAD.MOV R20, RZ, RZ, -R17 ;  /* 0x000000ffff147224 */ /* 0x000fc600078e0a11 */
[----:B------:R-:W-:Y:S01]  /*1440*/  LOP3.LUT R29, R29, R6, RZ, 0xc0, !PT ;  /* 0x000000061d1d7212 */ /* 0x000fe200078ec0ff */
[----:B------:R-:W-:Y:S02]  /*1450*/  IMAD R5, R4, R17, R5 ;  /* 0x0000001104057224 */ /* 0x000fe400078e0205 */
[----:B----4-:R-:W-:Y:S02]  /*1460*/  IMAD R4, R20, R35, R38 ;  /* 0x0000002314047224 */ /* 0x010fe400078e0226 */
[----:B--2---:R-:W-:Y:S02]  /*1470*/  IMAD R6, R5, R34, R24 ;  /* 0x0000002205067224 */ /* 0x004fe400078e0218 */
[----:B------:R-:W-:Y:S02]  /*1480*/  IMAD R5, R4, R31, R29 ;  /* 0x0000001f04057224 */ /* 0x000fe400078e021d */
[----:B------:R-:W-:-:S03]  /*1490*/  IMAD.MOV.U32 R20, RZ, RZ, 0x1 ;  /* 0x00000001ff147424 */ /* 0x000fc600078e00ff */
[----:B------:R-:W-:Y:S02]  /*14a0*/  SEL R4, R5, R6, !P4 ;  /* 0x0000000605047207 */ /* 0x000fe40006000000 */
[----:B------:R-:W-:Y:S01]  /*14b0*/  SEL R6, R6, R5, !P4 ;  /* 0x0000000506067207 */ /* 0x000fe20006000000 */
[----:B------:R-:W-:-:S07]  /*14c0*/  IMAD.MOV.U32 R5, RZ, RZ, R36 ;  /* 0x000000ffff057224 */ /* 0x000fce00078e0024 */
.L_x_13:
[----:B------:R-:W-:Y:S05]  /*14d0*/  @!P2 BRA `(.L_x_16) ;  /* 0x00000000000ca947 */ /* 0x000fea0003800000 */
[----:B------:R-:W-:Y:S01]  /*14e0*/  UCGABAR_WAIT ;  /* 0x0000000000007dc7 */ /* 0x000fe20008000000 */
[----:B------:R-:W-:Y:S01]  /*14f0*/  CCTL.IVALL ;  /* 0x00000000ff00798f */ /* 0x000fe20002000000 */
[----:B------:R-:W-:Y:S05]  /*1500*/  BRA `(.L_x_17) ;  /* 0x0000000000047947 */ /* 0x000fea0003800000 */
.L_x_16:
[----:B------:R-:W-:Y:S06]  /*1510*/  BAR.SYNC.DEFER_BLOCKING 0x0 ;  /* 0x0000000000007b1d */ /* 0x000fec0000010000 */
.L_x_17:
[----:B------:R-:W-:Y:S05]  /*1520*/  @!P3 BRA `(.L_x_18) ;  /* 0x00000044005cb947 */ /* 0x000fea0003800000 */
[----:B------:R-:W-:-:S13]  /*1530*/  ISETP.GT.U32.AND P0, PT, R40, 0x1, PT ;  /* 0x000000012800780c */ /* 0x000fda0003f04070 */
[----:B------:R-:W-:Y:S05]  /*1540*/  @P0 EXIT ;  /* 0x000000000000094d */ /* 0x000fea0003800000 */
.L_x_19:
[----:B------:R-:W-:-:S08]  /*1550*/  NOP ;  /* 0x0000000000007918 */ /* 0x000fd00000000000 */
[----:B------:R-:W0:Y:S02]  /*1560*/  USETMAXREG.TRY_ALLOC.CTAPOOL UP0, 0xe8 ;  /* 0x000000e8000079c8 */ /* 0x000e240008000600 */
[----:B0-----:R-:W-:-:S13]  /*1570*/  PLOP3.LUT P0, PT, PT, PT, UP0, 0x80, 0x0 ;  /* 0x000000000000781c */ /* 0x001fda0003f0f008 */
[----:B------:R-:W-:Y:S05]  /*1580*/  @!P0 BRA `(.L_x_19) ;  /* 0xfffffffc00f08947 */ /* 0x000fea000383ffff */
[----:B------:R-:W-:-:S13]  /*1590*/  LOP3.LUT P0, RZ, R20, 0xff, RZ, 0xc0, !PT ;  /* 0x000000ff14ff7812 */ /* 0x000fda000780c0ff */
[----:B------:R-:W-:Y:S05]  /*15a0*/  @!P0 EXIT ;  /* 0x000000000000894d */ /* 0x000fea0003800000 */
[----:B------:R-:W0:Y:S01]  /*15b0*/  S2UR UR6, SR_CgaCtaId ;  /* 0x00000000000679c3 */ /* 0x000e220000008800 */
[CC--:B------:R-:W-:Y:S01]  /*15c0*/  LEA.HI R11, R19.reuse, R10.reuse, RZ, 0x2 ;  /* 0x0000000a130b7211 */ /* 0x0c0fe200078f10ff */
[----:B------:R-:W-:Y:S01]  /*15d0*/  UIADD3 UR7, UR11, -0x1, URZ ;  /* 0xffffffff0b077890 */ /* 0x000fe2000fffe03f */
[----:B------:R-:W-:Y:S01]  /*15e0*/  LEA.HI R19, R19, R10, RZ, 0x5 ;  /* 0x0000000a13137211 */ /* 0x000fe200078f28ff */
[----:B------:R-:W-:Y:S01]  /*15f0*/  UMOV UR9, 0x400 ;  /* 0x0000040000097882 */ /* 0x000fe20000000000 */
[--C-:B------:R-:W-:Y:S01]  /*1600*/  SHF.R.S32.HI R16, RZ, 0x2, R11.reuse ;  /* 0x00000002ff107819 */ /* 0x100fe2000001140b */
[----:B------:R-:W-:Y:S01]  /*1610*/  UISETP.LT.AND UP0, UPT, UR13, 0x1, UPT ;  /* 0x000000010d00788c */ /* 0x000fe2000bf01270 */
[----:B------:R-:W-:Y:S01]  /*1620*/  SHF.R.S32.HI R17, RZ, 0x1f, R11 ;  /* 0x0000001fff117819 */ /* 0x000fe2000001140b */
[----:B------:R-:W-:Y:S01]  /*1630*/  USHF.L.U32 UR22, UR13, 0x1, URZ ;  /* 0x000000010d167899 */ /* 0x000fe2000800063f */
[----:B------:R-:W-:Y:S01]  /*1640*/  SHF.R.S32.HI R19, RZ, 0x5, R19 ;  /* 0x00000005ff137819 */ /* 0x000fe20000011413 */
[----:B------:R-:W-:Y:S01]  /*1650*/  USEL UR10, UR13, 0x1, UP0 ;  /* 0x000000010d0a7887 */ /* 0x000fe20008000000 */
[----:B------:R-:W-:Y:S01]  /*1660*/  LEA.HI R17, R17, R16, RZ, 0x3 ;  /* 0x0000001011117211 */ /* 0x000fe200078f18ff */
[----:B------:R-:W-:Y:S01]  /*1670*/  UISETP.NE.AND UP0, UPT, UR7, URZ, UPT ;  /* 0x0000003f0700728c */ /* 0x000fe2000bf05270 */
[----:B------:R-:W-:Y:S01]  /*1680*/  LOP3.LUT R11, R11, 0xfffffffc, RZ, 0xc0, !PT ;  /* 0xfffffffc0b0b7812 */ /* 0x000fe200078ec0ff */
[----:B------:R-:W-:Y:S01]  /*1690*/  UIADD3 UR10, -UR10, UR13, URZ ;  /* 0x0000000d0a0a7290 */ /* 0x000fe2000fffe13f */
[----:B------:R-:W-:Y:S01]  /*16a0*/  LOP3.LUT R17, R17, 0xfffffff8, RZ, 0xc0, !PT ;  /* 0xfffffff811117812 */ /* 0x000fe200078ec0ff */
[----:B------:R-:W-:Y:S01]  /*16b0*/  USEL UR16, URZ, 0x1, UP0 ;  /* 0x000000013f107887 */ /* 0x000fe20008000000 */
[----:B------:R-:W-:Y:S01]  /*16c0*/  LOP3.LUT R88, R7, 0x1, RZ, 0xfc, !PT ;  /* 0x0000000107587812 */ /* 0x000fe200078efcff */
[----:B------:R-:W-:-:S02]  /*16d0*/  IMAD.IADD R20, R10, 0x1, -R11 ;  /* 0x000000010a147824 */ /* 0x000fc400078e0a0b */
[----:B------:R-:W-:Y:S02]  /*16e0*/  IMAD.IADD R16, R16, 0x1, -R17 ;  /* 0x0000000110107824 */ /* 0x000fe400078e0a11 */
[----:B------:R-:W-:Y:S01]  /*16f0*/  IMAD.U32 R89, RZ, RZ, UR16 ;  /* 0x00000010ff597e24 */ /* 0x000fe2000f8e00ff */
[----:B0-----:R-:W-:Y:S02]  /*1700*/  ULEA UR9, UR6, UR9, 0x18 ;  /* 0x0000000906097291 */ /* 0x001fe4000f8ec03f */
[--C-:B------:R-:W-:Y:S01]  /*1710*/  SHF.R.S32.HI R17, RZ, 0x1f, R16.reuse ;  /* 0x0000001fff117819 */ /* 0x100fe20000011410 */
[----:B------:R-:W-:Y:S01]  /*1720*/  USHF.L.U32 UR6, UR7, 0x3, URZ ;  /* 0x0000000307067899 */ /* 0x000fe2000800063f */
[C-C-:B------:R-:W-:Y:S01]  /*1730*/  IMAD R21, R19.reuse, -0x10, -R16.reuse ;  /* 0xfffffff013157824 */ /* 0x140fe200078e0a10 */
[----:B------:R-:W-:Y:S02]  /*1740*/  UIADD3 UR7, UR9, 0x200, URZ ;  /* 0x0000020009077890 */ /* 0x000fe4000fffe03f */
[----:B------:R-:W-:Y:S01]  /*1750*/  ULOP3.LUT UR6, UR6, 0x8, URZ, 0xc0, !UPT ;  /* 0x0000000806067892 */ /* 0x000fe2000f8ec03f */
[----:B------:R-:W-:Y:S01]  /*1760*/  IMAD.WIDE R10, R19, 0x10, R16 ;  /* 0x00000010130a7825 */ /* 0x000fe200078e0210 */
[----:B------:R-:W-:-:S02]  /*1770*/  UIADD3 UR8, UR9, 0x1c200, URZ ;  /* 0x0001c20009087890 */ /* 0x000fc4000fffe03f */
[----:B------:R-:W-:Y:S02]  /*1780*/  USHF.R.U32.HI UR7, URZ, 0x4, UR7 ;  /* 0x000000043f077899 */ /* 0x000fe40008011607 */
[----:B------:R-:W-:Y:S02]  /*1790*/  USHF.R.U32.HI UR8, URZ, 0x4, UR8 ;  /* 0x000000043f087899 */ /* 0x000fe40008011608 */
[----:B------:R-:W-:Y:S02]  /*17a0*/  ULOP3.LUT UR24, UR6, 0x8, URZ, 0x3c, !UPT ;  /* 0x0000000806187892 */ /* 0x000fe4000f8e3c3f */
[----:B------:R-:W-:Y:S02]  /*17b0*/  ULOP3.LUT UR12, UR6, 0x18, URZ, 0x3c, !UPT ;  /* 0x00000018060c7892 */ /* 0x000fe4000f8e3c3f */
[----:B------:R-:W-:Y:S01]  /*17c0*/  UIADD3 UR23, UR9, 0xf0, URZ ;  /* 0x000000f009177890 */ /* 0x000fe2000fffe03f */
[----:B------:R-:W-:Y:S01]  /*17d0*/  ULDC UR6, c[0x0][0x284] ;  /* 0x0000a10000067ab9 */ /* 0x000fe20000000800 */
[----:B------:R-:W-:Y:S01]  /*17e0*/  ULOP3.LUT UR7, UR7, 0x3fff, URZ, 0xc0, !UPT ;  /* 0x00003fff07077892 */ /* 0x000fe2000f8ec03f */
[----:B------:R-:W-:Y:S01]  /*17f0*/  VIADD R21, R21, UR6 ;  /* 0x0000000615157c36 */ /* 0x000fe20008000000 */
[----:B------:R-:W-:-:S02]  /*1800*/  ULOP3.LUT UR8, UR8, 0x3fff, URZ, 0xc0, !UPT ;  /* 0x00003fff08087892 */ /* 0x000fc4000f8ec03f */
[----:B------:R-:W-:Y:S02]  /*1810*/  ULEA UR11, UR11, UR23, 0x3 ;  /* 0x000000170b0b7291 */ /* 0x000fe4000f8e183f */
[----:B------:R-:W-:Y:S02]  /*1820*/  ULOP3.LUT UR14, UR7, 0x10000, URZ, 0xfc, !UPT ;  /* 0x00010000070e7892 */ /* 0x000fe4000f8efc3f */
[----:B------:R-:W-:-:S12]  /*1830*/  ULOP3.LUT UR15, UR8, 0x10000, URZ, 0xfc, !UPT ;  /* 0x00010000080f7892 */ /* 0x000fd8000f8efc3f */
.L_x_112:
[----:B------:R-:W-:Y:S01]  /*1840*/  SHF.L.U32 R16, R89, 0x1f, RZ ;  /* 0x0000001f59107819 */ /* 0x000fe200000006ff */
[----:B------:R-:W0:Y:S01]  /*1850*/  LDC R17, c[0x0][0x28c] ;  /* 0x0000a300ff117b82 */ /* 0x000e220000000800 */
[----:B------:R-:W-:Y:S01]  /*1860*/  UMOV UR6, URZ ;  /* 0x0000003f00067c82 */ /* 0x000fe20008000000 */
[----:B------:R-:W-:Y:S01]  /*1870*/  UMOV UR25, UR5 ;  /* 0x0000000500197c82 */ /* 0x000fe20008000000 */
[----:B-1----:R-:W1:Y:S01]  /*1880*/  SYNCS.PHASECHK.TRANS64.TRYWAIT P0, [UR11+-0x8], R16 ;  /* 0xfffff810ff0075a7 */ /* 0x002e62000800014b */
[----:B0-----:R-:W-:Y:S01]  /*1890*/  ISETP.GE.AND P1, PT, R17, 0x1, PT ;  /* 0x000000011100780c */ /* 0x001fe20003f26270 */
[----:B-1234-:R-:W-:-:S12]  /*18a0*/  @!P0 BRA `(.L_x_20) ;  /* 0x0000005800348947 */ /* 0x01efd80003800000 */
.L_x_144:
[----:B------:R-:W-:Y:S01]  /*18b0*/  UMOV UR7, URZ ;  /* 0x0000003f00077c82 */ /* 0x000fe20008000000 */
[----:B------:R-:W-:Y:S01]  /*18c0*/  UMOV UR8, URZ ;  /* 0x0000003f00087c82 */ /* 0x000fe20008000000 */
[----:B------:R-:W-:Y:S02]  /*18d0*/  CS2R R56, SRZ ;  /* 0x0000000000387805 */ /* 0x000fe4000001ff00 */
[----:B------:R-:W-:Y:S02]  /*18e0*/  CS2R R58, SRZ ;  /* 0x00000000003a7805 */ /* 0x000fe4000001ff00 */
[----:B------:R-:W-:Y:S02]  /*18f0*/  CS2R R60, SRZ ;  /* 0x00000000003c7805 */ /* 0x000fe4000001ff00 */
[----:B------:R-:W-:Y:S02]  /*1900*/  CS2R R62, SRZ ;  /* 0x00000000003e7805 */ /* 0x000fe4000001ff00 */
[----:B------:R-:W-:-:S02]  /*1910*/  CS2R R64, SRZ ;  /* 0x0000000000407805 */ /* 0x000fc4000001ff00 */
[----:B------:R-:W-:Y:S02]  /*1920*/  CS2R R66, SRZ ;  /* 0x0000000000427805 */ /* 0x000fe4000001ff00 */
        /* <DEDUP_REMOVED lines=9> */
[----:B------:R-:W-:Y:S01]  /*19c0*/  CS2R R86, SRZ ;  /* 0x0000000000567805 */ /* 0x000fe2000001ff00 */
[----:B------:R-:W-:Y:S01]  /*19d0*/  IMAD.U32 R22, RZ, RZ, UR4 ;  /* 0x00000004ff167e24 */ /* 0x000fe2000f8e00ff */
        /* <DEDUP_REMOVED lines=15> */
[----:B------:R-:W-:Y:S01]  /*1ad0*/  CS2R R54, SRZ ;  /* 0x0000000000367805 */ /* 0x000fe2000001ff00 */
[----:B------:R-:W-:Y:S06]  /*1ae0*/  @!P1 BRA `(.L_x_21) ;  /* 0x0000000400889947 */ /* 0x000fec0003800000 */
[----:B------:R-:W-:-:S13]  /*1af0*/  ISETP.NE.AND P1, PT, R88, 0x3, PT ;  /* 0x000000035800780c */ /* 0x000fda0003f25270 */
[----:B------:R-:W-:Y:S05]  /*1b00*/  @!P1 BRA `(.L_x_22) ;  /* 0x0000000000049947 */ /* 0x000fea0003800000 */
[----:B------:R-:W-:Y:S01]  /*1b10*/  BPT.TRAP 0x1 ;  /* 0x000000040000795c */ /* 0x000fe20000300000 */
.L_x_22:
[----:B------:R-:W-:Y:S01]  /*1b20*/  ULEA UR6, UR5, UR9, 0x3 ;  /* 0x0000000905067291 */ /* 0x000fe2000f8e183f */
[----:B0-----:R-:W-:-:S05]  /*1b30*/  IMAD.U32 R16, RZ, RZ, UR4 ;  /* 0x00000004ff107e24 */ /* 0x001fca000f8e00ff */
[----:B------:R-:W-:-:S04]  /*1b40*/  SHF.L.U32 R16, R16, 0x1f, RZ ;  /* 0x0000001f10107819 */ /* 0x000fc800000006ff */
[----:B------:R0:W1:Y:S01]  /*1b50*/  SYNCS.PHASECHK.TRANS64.TRYWAIT P0, [UR6], R16 ;  /* 0x00000010ff0075a7 */ /* 0x0000620008000146 */
[----:B------:R-:W-:Y:S05]  /*1b60*/  @!P1 BRA `(.L_x_23) ;  /* 0x0000000000049947 */ /* 0x000fea0003800000 */
[----:B------:R-:W-:Y:S01]  /*1b70*/  BPT.TRAP 0x1 ;  /* 0x000000040000795c */ /* 0x000fe20000300000 */
.L_x_23:
[----:B-1----:R-:W-:Y:S05]  /*1b80*/  @P0 BRA `(.L_x_24) ;  /* 0x0000000000080947 */ /* 0x002fea0003800000 */
[----:B------:R-:W1:Y:S02]  /*1b90*/  SYNCS.PHASECHK.TRANS64.TRYWAIT P0, [UR6], R16 ;  /* 0x00000010ff0075a7 */ /* 0x000e640008000146 */
[----:B-1----:R-:W-:Y:S05]  /*1ba0*/  @!P0 BRA `(.L_x_25) ;  /* 0x00000054008c8947 */ /* 0x002fea0003800000 */
.L_x_24:
[----:B------:R-:W-:Y:S01]  /*1bb0*/  ULEA UR6, UR5, UR14, 0x9 ;  /* 0x0000000e05067291 */ /* 0x000fe2000f8e483f */
[----:B------:R-:W-:Y:S01]  /*1bc0*/  WARPGROUP.ARRIVE ;  /* 0x00000000000079c5 */ /* 0x000fe20000000000 */
[----:B------:R-:W-:Y:S01]  /*1bd0*/  ULEA UR7, UR5, UR15, 0x9 ;  /* 0x0000000f05077291 */ /* 0x000fe2000f8e483f */
[----:B------:R-:W-:Y:S01]  /*1be0*/  CS2R R56, SRZ ;  /* 0x0000000000387805 */ /* 0x000fe2000001ff00 */
[----:B------:R-:W-:Y:S01]  /*1bf0*/  UMOV UR17, 0x40000040 ;  /* 0x4000004000117882 */ /* 0x000fe20000000000 */
[----:B------:R-:W-:Y:S01]  /*1c00*/  UMOV UR19, 0x40000040 ;  /* 0x4000004000137882 */ /* 0x000fe20000000000 */
[----:B------:R-:W-:Y:S01]  /*1c10*/  CS2R R58, SRZ ;  /* 0x00000000003a7805 */ /* 0x000fe2000001ff00 */
[----:B------:R-:W-:Y:S01]  /*1c20*/  UMOV UR16, UR6 ;  /* 0x0000000600107c82 */ /* 0x000fe20008000000 */
[----:B------:R-:W-:Y:S01]  /*1c30*/  CS2R R60, SRZ ;  /* 0x00000000003c7805 */ /* 0x000fe2000001ff00 */
[----:B------:R-:W-:Y:S01]  /*1c40*/  UMOV UR18, UR7 ;  /* 0x0000000700127c82 */ /* 0x000fe20008000000 */
[----:B------:R-:W-:Y:S01]  /*1c50*/  CS2R R62, SRZ ;  /* 0x00000000003e7805 */ /* 0x000fe2000001ff00 */
[----:B------:R-:W-:Y:S01]  /*1c60*/  QGMMA.64x64x32.F32.E5M2.E5M2 R24, gdesc[UR16], RZ, !UPT ;  /* 0x00e00000101879f3 */ /* 0x000fe2000c7038ff */
[----:B------:R-:W-:Y:S01]  /*1c70*/  UIADD3 UR16, UR6, 0x2, URZ ;  /* 0x0000000206107890 */ /* 0x000fe2000fffe03f */
[----:B------:R-:W-:Y:S01]  /*1c80*/  CS2R R64, SRZ ;  /* 0x0000000000407805 */ /* 0x000fe2000001ff00 */
[----:B------:R-:W-:Y:S01]  /*1c90*/  UIADD3 UR18, UR7, 0x2, URZ ;  /* 0x0000000207127890 */ /* 0x000fe2000fffe03f */
[----:B------:R-:W-:Y:S01]  /*1ca0*/  CS2R R66, SRZ ;  /* 0x0000000000427805 */ /* 0x000fe2000001ff00 */
[----:B------:R-:W-:Y:S01]  /*1cb0*/  UMOV UR17, 0x40000040 ;  /* 0x4000004000117882 */ /* 0x000fe20000000000 */
[----:B------:R-:W-:Y:S01]  /*1cc0*/  UMOV UR19, 0x40000040 ;  /* 0x4000004000137882 */ /* 0x000fe20000000000 */
        /* <DEDUP_REMOVED lines=10> */
[----:B------:R-:W-:Y:S01]  /*1d70*/  QGMMA.64x64x32.F32.E5M2.E5M2 R24, gdesc[UR16], R24 ;  /* 0x00e00000101879f3 */ /* 0x000fe20008703818 */
[----:B------:R-:W-:Y:S02]  /*1d80*/  UIADD3 UR16, UR6, 0x4, URZ ;  /* 0x0000000406107890 */ /* 0x000fe4000fffe03f */
[----:B------:R-:W-:Y:S01]  /*1d90*/  UIADD3 UR18, UR7, 0x4, URZ ;  /* 0x0000000407127890 */ /* 0x000fe2000fffe03f */
[----:B------:R-:W-:Y:S01]  /*1da0*/  UMOV UR17, 0x40000040 ;  /* 0x4000004000117882 */ /* 0x000fe20000000000 */
[----:B------:R-:W-:-:S07]  /*1db0*/  UMOV UR19, 0x40000040 ;  /* 0x4000004000137882 */ /* 0x000fce0000000000 */
[----:B------:R-:W-:Y:S01]  /*1dc0*/  QGMMA.64x64x32.F32.E5M2.E5M2 R24, gdesc[UR16], R24 ;  /* 0x00e00000101879f3 */ /* 0x000fe20008703818 */
[----:B------:R-:W-:Y:S02]  /*1dd0*/  UIADD3 UR18, UR7, 0x6, URZ ;  /* 0x0000000607127890 */ /* 0x000fe4000fffe03f */
[----:B------:R-:W-:Y:S01]  /*1de0*/  UIADD3 UR16, UR6, 0x6, URZ ;  /* 0x0000000606107890 */ /* 0x000fe2000fffe03f */
[----:B------:R-:W-:Y:S01]  /*1df0*/  ULDC UR7, c[0x0][0x50c] ;  /* 0x0001430000077ab9 */ /* 0x000fe20000000800 */
[----:B------:R-:W-:Y:S01]  /*1e00*/  UMOV UR17, 0x40000040 ;  /* 0x4000004000117882 */ /* 0x000fe20000000000 */
[----:B------:R-:W-:Y:S01]  /*1e10*/  UISETP.NE.AND UP0, UPT, UR7, 0x4, UPT ;  /* 0x000000040700788c */ /* 0x000fe2000bf05270 */
[----:B------:R-:W-:Y:S01]  /*1e20*/  UMOV UR19, 0x40000040 ;  /* 0x4000004000137882 */ /* 0x000fe20000000000 */
[----:B------:R-:W-:Y:S02]  /*1e30*/  UMOV UR6, 0x4 ;  /* 0x0000000400067882 */ /* 0x000fe40000000000 */
[----:B------:R-:W-:-:S06]  /*1e40*/  USEL UR7, URZ, 0x1, UP0 ;  /* 0x000000013f077887 */ /* 0x000fcc0008000000 */
[----:B------:R-:W-:Y:S01]  /*1e50*/  ISETP.NE.AND P0, PT, RZ, UR7, PT ;  /* 0x00000007ff007c0c */ /* 0x000fe2000bf05270 */
[----:B------:R-:W-:-:S12]  /*1e60*/  QGMMA.64x64x32.F32.E5M2.E5M2 R24, gdesc[UR16], R24, gsb0 ;  /* 0x00e00000101879f3 */ /* 0x000fd80008003818 */
[----:B------:R-:W-:Y:S05]  /*1e70*/  @!P0 BRA `(.L_x_26) ;  /* 0x0000000000888947 */ /* 0x000fea0003800000 */
[----:B------:R-:W-:Y:S02]  /*1e80*/  WARPGROUP.DEPBAR.LE gsb0, 0x0 ;  /* 0x00008000000079c5 */ /* 0x000fe40000010000 */
[----:B------:R-:W-:-:S01]  /*1e90*/  FADD R87, RZ, R24 ;  /* 0x00000018ff577221 */ /* 0x000fc20000000000 */
[----:B------:R-:W-:Y:S01]  /*1ea0*/  FADD R86, RZ, R25 ;  /* 0x00000019ff567221 */ /* 0x000fe20000000000 */
        /* <DEDUP_REMOVED lines=30> */
[----:B------:R-:W-:-:S06]  /*2090*/  UMOV UR6, URZ ;  /* 0x0000003f00067c82 */ /* 0x000fcc0008000000 */
.L_x_26:
[----:B------:R-:W-:-:S04]  /*20a0*/  UIADD3 UR25, UR5, 0x1, URZ ;  /* 0x0000000105197890 */ /* 0x000fc8000fffe03f */
[----:B------:R-:W-:-:S04]  /*20b0*/  UISETP.NE.AND UP0, UPT, UR25, 0xe, UPT ;  /* 0x0000000e1900788c */ /* 0x000fc8000bf05270 */
[----:B------:R-:W-:Y:S02]  /*20c0*/  USEL UR8, URZ, 0x1, UP0 ;  /* 0x000000013f087887 */ /* 0x000fe40008000000 */
[----:B------:R-:W-:Y:S02]  /*20d0*/  USEL UR25, UR25, URZ, UP0 ;  /* 0x0000003f19197287 */ /* 0x000fe40008000000 */
[----:B------:R-:W-:-:S06]  /*20e0*/  ULOP3.LUT UR8, UR4, UR8, URZ, 0x3c, !UPT ;  /* 0x0000000804087292 */ /* 0x000fcc000f8e3c3f */
[----:B------:R-:W-:Y:S01]  /*20f0*/  IMAD.U32 R22, RZ, RZ, UR8 ;  /* 0x00000008ff167e24 */ /* 0x000fe2000f8e00ff */
[----:B------:R-:W-:-:S06]  /*2100*/  UMOV UR8, 0x1 ;  /* 0x0000000100087882 */ /* 0x000fcc0000000000 */
.L_x_21:
[----:B------:R-:W-:-:S06]  /*2110*/  UISETP.GE.AND UP0, UPT, UR10, 0x1, UPT ;  /* 0x000000010a00788c */ /* 0x000fcc000bf06270 */
[----:B------:R-:W-:-:S13]  /*2120*/  PLOP3.LUT P0, PT, PT, PT, UP0, 0x80, 0x0 ;  /* 0x000000000000781c */ /* 0x000fda0003f0f008 */
[----:B------:R-:W-:Y:S05]  /*2130*/  @!P0 BRA `(.L_x_27) ;  /* 0x0000000400988947 */ /* 0x000fea0003800000 */
[----:B01----:R-:W-:Y:S01]  /*2140*/  IMAD.U32 R16, RZ, RZ, UR10 ;  /* 0x0000000aff107e24 */ /* 0x003fe2000f8e00ff */
[----:B------:R-:W-:Y:S01]  /*2150*/  ULDC UR26, c[0x0][0x50c] ;  /* 0x00014300001a7ab9 */ /* 0x000fe20000000800 */
[----:B------:R-:W-:-:S07]  /*2160*/  IMAD.U32 R17, RZ, RZ, UR5 ;  /* 0x00000005ff117e24 */ /* 0x000fce000f8e00ff */
.L_x_35:
[----:B------:R-:W-:-:S13]  /*2170*/  ISETP.NE.AND P1, PT, R88, 0x3, PT ;  /* 0x000000035800780c */ /* 0x000fda0003f25270 */
[----:B------:R-:W-:Y:S05]  /*2180*/  @!P1 BRA `(.L_x_28) ;  /* 0x0000000000049947 */ /* 0x000fea0003800000 */
[----:B------:R-:W-:Y:S01]  /*2190*/  BPT.TRAP 0x1 ;  /* 0x000000040000795c */ /* 0x000fe20000300000 */
.L_x_28:
[----:B------:R-:W-:Y:S01]  /*21a0*/  ULEA UR16, UR25, UR9, 0x3 ;  /* 0x0000000919107291 */ /* 0x000fe2000f8e183f */
[----:B------:R-:W-:-:S08]  /*21b0*/  SHF.L.U32 R18, R22, 0x1f, RZ ;  /* 0x0000001f16127819 */ /* 0x000fd000000006ff */
[----:B------:R0:W1:Y:S01]  /*21c0*/  SYNCS.PHASECHK.TRANS64.TRYWAIT P0, [UR16], R18 ;  /* 0x00000012ff0075a7 */ /* 0x0000620008000150 */
[----:B------:R-:W-:Y:S05]  /*21d0*/  @!P1 BRA `(.L_x_29) ;  /* 0x0000000000049947 */ /* 0x000fea0003800000 */
[----:B------:R-:W-:Y:S01]  /*21e0*/  BPT.TRAP 0x1 ;  /* 0x000000040000795c */ /* 0x000fe20000300000 */
.L_x_29:
[----:B-1----:R-:W-:Y:S05]  /*21f0*/  @P0 BRA `(.L_x_30) ;  /* 0x0000000000080947 */ /* 0x002fea0003800000 */
[----:B------:R-:W1:Y:S02]  /*2200*/  SYNCS.PHASECHK.TRANS64.TRYWAIT P0, [UR16], R18 ;  /* 0x00000012ff0075a7 */ /* 0x000e640008000150 */
[----:B-1----:R-:W-:Y:S05]  /*2210*/  @!P0 BRA `(.L_x_31) ;  /* 0x0000005000088947 */ /* 0x002fea0003800000 */
.L_x_30:
[----:B------:R-:W-:Y:S01]  /*2220*/  UISETP.NE.AND UP0, UPT, UR7, URZ, UPT ;  /* 0x0000003f0700728c */ /* 0x000fe2000bf05270 */
[----:B------:R-:W-:Y:S01]  /*2230*/  WARPGROUP.ARRIVE ;  /* 0x00000000000079c5 */ /* 0x000fe20000000000 */
[----:B------:R-:W-:Y:S02]  /*2240*/  ULEA UR7, UR25, UR14, 0x9 ;  /* 0x0000000e19077291 */ /* 0x000fe4000f8e483f */
[----:B------:R-:W-:Y:S01]  /*2250*/  USEL UR8, UR8, URZ, !UP0 ;  /* 0x0000003f08087287 */ /* 0x000fe2000c000000 */
[----:B------:R-:W-:Y:S01]  /*2260*/  UMOV UR17, 0x40000040 ;  /* 0x4000004000117882 */ /* 0x000fe20000000000 */
[----:B------:R-:W-:Y:S02]  /*2270*/  UMOV UR19, 0x40000040 ;  /* 0x4000004000137882 */ /* 0x000fe40000000000 */
[----:B------:R-:W-:Y:S02]  /*2280*/  UISETP.NE.U32.AND UP0, UPT, UR8, URZ, UPT ;  /* 0x0000003f0800728c */ /* 0x000fe4000bf05070 */
[----:B------:R-:W-:Y:S01]  /*2290*/  ULEA UR8, UR25, UR15, 0x9 ;  /* 0x0000000f19087291 */ /* 0x000fe2000f8e483f */
[----:B------:R-:W-:Y:S01]  /*22a0*/  UMOV UR16, UR7 ;  /* 0x0000000700107c82 */ /* 0x000fe20008000000 */
[----:B------:R-:W-:-:S05]  /*22b0*/  UIADD3 UR6, UR6, 0x4, URZ ;  /* 0x0000000406067890 */ /* 0x000fca000fffe03f */
[----:B------:R-:W-:Y:S02]  /*22c0*/  UMOV UR18, UR8 ;  /* 0x0000000800127c82 */ /* 0x000fe40008000000 */
[----:B------:R-:W-:Y:S01]  /*22d0*/  QGMMA.64x64x32.F32.E5M2.E5M2 R24, gdesc[UR16], R24, UP0 ;  /* 0x00e00000101879f3 */ /* 0x000fe2000bf03818 */
[----:B------:R-:W-:Y:S02]  /*22e0*/  UIADD3 UR16, UR7, 0x2, URZ ;  /* 0x0000000207107890 */ /* 0x000fe4000fffe03f */
[----:B------:R-:W-:Y:S01]  /*22f0*/  UIADD3 UR18, UR8, 0x2, URZ ;  /* 0x0000000208127890 */ /* 0x000fe2000fffe03f */
[----:B------:R-:W-:Y:S01]  /*2300*/  UMOV UR17, 0x40000040 ;  /* 0x4000004000117882 */ /* 0x000fe20000000000 */
[----:B------:R-:W-:Y:S01]  /*2310*/  UMOV UR19, 0x40000040 ;  /* 0x4000004000137882 */ /* 0x000fe20000000000 */
[----:B------:R-:W-:-:S06]  /*2320*/  UISETP.NE.AND UP0, UPT, UR6, UR26, UPT ;  /* 0x0000001a0600728c */ /* 0x000fcc000bf05270 */
        /* <DEDUP_REMOVED lines=8> */
[----:B------:R-:W-:Y:S01]  /*23b0*/  UMOV UR17, 0x40000040 ;  /* 0x4000004000117882 */ /* 0x000fe20000000000 */
[----:B------:R-:W-:Y:S01]  /*23c0*/  UMOV UR19, 0x40000040 ;  /* 0x4000004000137882 */ /* 0x000fe20000000000 */
[----:B------:R-:W-:-:S06]  /*23d0*/  USEL UR7, URZ, 0x1, UP0 ;  /* 0x000000013f077887 */ /* 0x000fcc0008000000 */
[----:B------:R-:W-:Y:S01]  /*23e0*/  ISETP.NE.AND P0, PT, RZ, UR7, PT ;  /* 0x00000007ff007c0c */ /* 0x000fe2000bf05270 */
[----:B------:R-:W-:Y:S03]  /*23f0*/  QGMMA.64x64x32.F32.E5M2.E5M2 R24, gdesc[UR16], R24, gsb0 ;  /* 0x00e00000101879f3 */ /* 0x000fe60008003818 */
[----:B------:R-:W-:-:S09]  /*2400*/  WARPGROUP.DEPBAR.LE gsb0, 0x1 ;  /* 0x00008000000079c5 */ /* 0x000fd20000010100 */
[----:B------:R-:W-:Y:S05]  /*2410*/  @!P0 BRA `(.L_x_32) ;  /* 0x0000000000888947 */ /* 0x000fea0003800000 */
[----:B------:R-:W-:Y:S02]  /*2420*/  WARPGROUP.DEPBAR.LE gsb0, 0x0 ;  /* 0x00008000000079c5 */ /* 0x000fe40000010000 */
[----:B------:R-:W-:-:S01]  /*2430*/  FADD R87, R24, R87 ;  /* 0x0000005718577221 */ /* 0x000fc20000000000 */
[----:B------:R-:W-:Y:S01]  /*2440*/  FADD R86, R25, R86 ;  /* 0x0000005619567221 */ /* 0x000fe20000000000 */
        /* <DEDUP_REMOVED lines=30> */
[----:B------:R-:W-:-:S06]  /*2630*/  UMOV UR6, URZ ;  /* 0x0000003f00067c82 */ /* 0x000fcc0008000000 */
.L_x_32:
[----:B------:R-:W-:Y:S05]  /*2640*/  @!P1 BRA `(.L_x_33) ;  /* 0x0000000000049947 */ /* 0x000fea0003800000 */
[----:B------:R-:W-:Y:S01]  /*2650*/  BPT.TRAP 0x1 ;  /* 0x000000040000795c */ /* 0x000fe20000300000 */
.L_x_33:
[----:B------:R-:W-:-:S13]  /*2660*/  ISETP.NE.AND P0, PT, R13, RZ, PT ;  /* 0x000000ff0d00720c */ /* 0x000fda0003f05270 */
[----:B01----:R-:W-:-:S05]  /*2670*/  @P0 LEA R18, R17, UR9, 0x3 ;  /* 0x0000000911120c11 */ /* 0x003fca000f8e18ff */
[----:B------:R-:W-:-:S05]  /*2680*/  @P0 VIADD R19, R18, 0x70 ;  /* 0x0000007012130836 */ /* 0x000fca0000000000 */
[----:B------:R-:W-:-:S04]  /*2690*/  @P0 PRMT R19, R12, 0x654, R19 ;  /* 0x000006540c130816 */ /* 0x000fc80000000013 */
[----:B------:R0:W-:Y:S01]  /*26a0*/  @P0 SYNCS.ARRIVE.TRANS64.RED.A1T0 RZ, [R19+URZ], RZ ;  /* 0x000000ff13ff09a7 */ /* 0x0001e2000810043f */
[----:B------:R-:W-:-:S13]  /*26b0*/  ISETP.GT.U32.AND P0, PT, R7, 0x1, PT ;  /* 0x000000010700780c */ /* 0x000fda0003f04070 */
[----:B0-----:R-:W-:Y:S05]  /*26c0*/  @P0 BRA `(.L_x_34) ;  /* 0x0000000000040947 */ /* 0x001fea0003800000 */
[----:B------:R-:W-:Y:S01]  /*26d0*/  BPT.TRAP 0x1 ;  /* 0x000000040000795c */ /* 0x000fe20000300000 */
.L_x_34:
[----:B------:R-:W-:Y:S01]  /*26e0*/  UIADD3 UR25, UR25, 0x1, URZ ;  /* 0x0000000119197890 */ /* 0x000fe2000fffe03f */
[C---:B------:R-:W-:Y:S01]  /*26f0*/  ISETP.GT.AND P1, PT, R16.reuse, 0x1, PT ;  /* 0x000000011000780c */ /* 0x040fe20003f24270 */
[----:B------:R-:W-:Y:S02]  /*2700*/  VIADD R17, R17, 0x1 ;  /* 0x0000000111117836 */ /* 0x000fe40000000000 */
[----:B------:R-:W-:Y:S01]  /*2710*/  UISETP.NE.AND UP0, UPT, UR25, 0xe, UPT ;  /* 0x0000000e1900788c */ /* 0x000fe2000bf05270 */
[----:B------:R-:W-:Y:S02]  /*2720*/  VIADD R16, R16, 0xffffffff ;  /* 0xffffffff10107836 */ /* 0x000fe40000000000 */
[C---:B------:R-:W-:Y:S01]  /*2730*/  ISETP.NE.AND P0, PT, R17.reuse, 0xe, PT ;  /* 0x0000000e1100780c */ /* 0x040fe20003f05270 */
[----:B------:R-:W-:Y:S02]  /*2740*/  USEL UR8, URZ, 0x1, UP0 ;  /* 0x000000013f087887 */ /* 0x000fe40008000000 */
[----:B------:R-:W-:Y:S01]  /*2750*/  USEL UR25, UR25, URZ, UP0 ;  /* 0x0000003f19197287 */ /* 0x000fe20008000000 */
[----:B------:R-:W-:-:S03]  /*2760*/  SEL R17, R17, RZ, P0 ;  /* 0x000000ff11117207 */ /* 0x000fc60000000000 */
[----:B------:R-:W-:Y:S01]  /*2770*/  LOP3.LUT R22, R22, UR8, RZ, 0x3c, !PT ;  /* 0x0000000816167c12 */ /* 0x000fe2000f8e3cff */
[----:B------:R-:W-:Y:S01]  /*2780*/  UMOV UR8, 0x1 ;  /* 0x0000000100087882 */ /* 0x000fe20000000000 */
[----:B------:R-:W-:Y:S06]  /*2790*/  @P1 BRA `(.L_x_35) ;  /* 0xfffffff800741947 */ /* 0x000fec000383ffff */
.L_x_27:
[----:B------:R-:W-:Y:S01]  /*27a0*/  UISETP.NE.AND UP0, UPT, UR6, URZ, UPT ;  /* 0x0000003f0600728c */ /* 0x000fe2000bf05270 */
[----:B01----:R-:W0:Y:S01]  /*27b0*/  LDC R16, c[0x0][0x28c] ;  /* 0x0000a300ff107b82 */ /* 0x003e220000000800 */
[----:B------:R-:W-:Y:S02]  /*27c0*/  IMAD.U32 R17, RZ, RZ, UR24 ;  /* 0x00000018ff117e24 */ /* 0x000fe4000f8e00ff */
[----:B------:R-:W-:-:S06]  /*27d0*/  USEL UR6, URZ, 0x1, !UP0 ;  /* 0x000000013f067887 */ /* 0x000fcc000c000000 */
[----:B------:R-:W-:-:S13]  /*27e0*/  ISETP.NE.AND P0, PT, RZ, UR6, PT ;  /* 0x00000006ff007c0c */ /* 0x000fda000bf05270 */
[----:B------:R-:W-:Y:S05]  /*27f0*/  @!P0 BRA `(.L_x_36) ;  /* 0x0000000000848947 */ /* 0x000fea0003800000 */
[----:B------:R-:W-:Y:S02]  /*2800*/  WARPGROUP.DEPBAR.LE gsb0, 0x0 ;  /* 0x00008000000079c5 */ /* 0x000fe40000010000 */
[----:B------:R-:W-:Y:S01]  /*2810*/  FADD R87, R24, R87 ;  /* 0x0000005718577221 */ /* 0x000fe20000000000 */
        /* <DEDUP_REMOVED lines=30> */
[----:B------:R-:W-:-:S07]  /*2a00*/  FADD R56, R56, R55 ;  /* 0x0000003738387221 */ /* 0x000fce0000000000 */
.L_x_36:
[----:B0-----:R-:W-:Y:S01]  /*2a10*/  ISETP.GE.AND P0, PT, R16, 0x1, PT ;  /* 0x000000011000780c */ /* 0x001fe20003f06270 */
[----:B------:R0:W-:Y:S01]  /*2a20*/  SYNCS.ARRIVE.TRANS64.A1T0 RZ, [R17+UR23], RZ ;  /* 0x000000ff11ff79a7 */ /* 0x0001e20008100017 */
[----:B------:R-:W-:-:S11]  /*2a30*/  WARPGROUP.DEPBAR.LE gsb0, 0x0 ;  /* 0x00008000000079c5 */ /* 0x000fd60000010000 */
[----:B------:R-:W-:Y:S05]  /*2a40*/  @!P0 BRA `(.L_x_37) ;  /* 0x0000000000508947 */ /* 0x000fea0003800000 */
[----:B------:R-:W-:-:S13]  /*2a50*/  ISETP.NE.AND P0, PT, R88, 0x3, PT ;  /* 0x000000035800780c */ /* 0x000fda0003f05270 */
[----:B------:R-:W-:Y:S05]  /*2a60*/  @!P0 BRA `(.L_x_38) ;  /* 0x0000000000048947 */ /* 0x000fea0003800000 */
[----:B------:R-:W-:Y:S01]  /*2a70*/  BPT.TRAP 0x1 ;  /* 0x000000040000795c */ /* 0x000fe20000300000 */
.L_x_38:
[----:B------:R-:W-:Y:S01]  /*2a80*/  ISETP.NE.AND P0, PT, R13, RZ, PT ;  /* 0x000000ff0d00720c */ /* 0x000fe20003f05270 */
[----:B------:R-:W-:Y:S01]  /*2a90*/  BSSY B0, `(.L_x_39) ;  /* 0x000000d000007945 */ /* 0x000fe20003800000 */
[----:B------:R-:W-:-:S11]  /*2aa0*/  ISETP.GT.U32.AND P1, PT, R7, 0x1, PT ;  /* 0x000000010700780c */ /* 0x000fd60003f24070 */
[----:B------:R-:W-:Y:S05]  /*2ab0*/  @!P0 BRA `(.L_x_40) ;  /* 0x0000000000288947 */ /* 0x000fea0003800000 */
[----:B------:R-:W-:-:S04]  /*2ac0*/  UIADD3 UR8, UR10, UR5, URZ ;  /* 0x000000050a087290 */ /* 0x000fc8000fffe03f */
[----:B------:R-:W-:-:S04]  /*2ad0*/  USHF.R.U32.HI UR6, URZ, 0x1, UR8 ;  /* 0x000000013f067899 */ /* 0x000fc80008011608 */
[----:B------:R-:W-:-:S04]  /*2ae0*/  UIMAD.WIDE.U32 UR6, UR6, -0x6db6db6d, URZ ;  /* 0x92492493060678a5 */ /* 0x000fc8000f8e003f */
[----:B------:R-:W-:-:S04]  /*2af0*/  USHF.R.U32.HI UR6, URZ, 0x2, UR7 ;  /* 0x000000023f067899 */ /* 0x000fc80008011607 */
[----:B------:R-:W-:-:S04]  /*2b00*/  UIMAD UR8, UR6, -0xe, UR8 ;  /* 0xfffffff2060878a4 */ /* 0x000fc8000f8e0208 */
[----:B------:R-:W-:-:S04]  /*2b10*/  ULEA UR8, UR8, UR9, 0x3 ;  /* 0x0000000908087291 */ /* 0x000fc8000f8e183f */
[----:B------:R-:W-:-:S06]  /*2b20*/  UIADD3 UR8, UR8, 0x70, URZ ;  /* 0x0000007008087890 */ /* 0x000fcc000fffe03f */
[----:B0-----:R-:W-:-:S05]  /*2b30*/  IMAD.U32 R17, RZ, RZ, UR8 ;  /* 0x00000008ff117e24 */ /* 0x001fca000f8e00ff */
[----:B------:R-:W-:-:S04]  /*2b40*/  PRMT R16, R12, 0x654, R17 ;  /* 0x000006540c107816 */ /* 0x000fc80000000011 */
[----:B------:R1:W-:Y:S03]  /*2b50*/  SYNCS.ARRIVE.TRANS64.RED.A1T0 RZ, [R16+URZ], RZ ;  /* 0x000000ff10ff79a7 */ /* 0x0003e6000810043f */
.L_x_40:
[----:B------:R-:W-:Y:S05]  /*2b60*/  BSYNC B0 ;  /* 0x0000000000007941 */ /* 0x000fea0003800000 */
.L_x_39:
[----:B------:R-:W-:Y:S05]  /*2b70*/  @P1 BRA `(.L_x_37) ;  /* 0x0000000000041947 */ /* 0x000fea0003800000 */
[----:B------:R-:W-:Y:S01]  /*2b80*/  BPT.TRAP 0x1 ;  /* 0x000000040000795c */ /* 0x000fe20000300000 */
.L_x_37:
[----:B-1----:R-:W-:Y:S01]  /*2b90*/  SHF.L.U32 R16, R89, 0x1f, RZ ;  /* 0x0000001f59107819 */ /* 0x002fe200000006ff */
[----:B------:R-:W-:Y:S01]  /*2ba0*/  UIADD3 UR5, UR22, UR5, URZ ;  /* 0x0000000516057290 */ /* 0x000fe2000fffe03f */
[----:B------:R-:W1:Y:S01]  /*2bb0*/  LDC R29, c[0x0][0x288] ;  /* 0x0000a200ff1d7b82 */ /* 0x000e620000000800 */
[----:B------:R-:W-:Y:S01]  /*2bc0*/  UISETP.GE.U32.AND UP1, UPT, UR22, 0xe, UPT ;  /* 0x0000000e1600788c */ /* 0x000fe2000bf26070 */
[----:B------:R-:W-:Y:S01]  /*2bd0*/  IMAD.SHL.U32 R22, R20, 0x2, RZ ;  /* 0x0000000214167824 */ /* 0x000fe200078e00ff */
[----:B------:R-:W-:Y:S02]  /*2be0*/  UISETP.GT.U32.AND UP0, UPT, UR5, 0xd, UPT ;  /* 0x0000000d0500788c */ /* 0x000fe4000bf04070 */
[----:B------:R-:W-:Y:S02]  /*2bf0*/  USHF.R.U32.HI UR6, URZ, 0x1, UR5 ;  /* 0x000000013f067899 */ /* 0x000fe40008011605 */
[----:B------:R-:W-:Y:S01]  /*2c00*/  UISETP.LT.U32.AND UP0, UPT, UR22, 0xe, UP0 ;  /* 0x0000000e1600788c */ /* 0x000fe20008701070 */
[----:B------:R-:W4:Y:S01]  /*2c10*/  SYNCS.PHASECHK.TRANS64.TRYWAIT P0, [UR11+0x8], R16 ;  /* 0x00000810ff0075a7 */ /* 0x000f22000800014b */
[----:B------:R-:W-:Y:S01]  /*2c20*/  UIMAD.WIDE.U32 UR6, UR6, -0x6db6db6d, URZ ;  /* 0x92492493060678a5 */ /* 0x000fe2000f8e003f */
[----:B------:R-:W-:Y:S01]  /*2c30*/  SHF.R.S32.HI R23, RZ, 0x1f, R22 ;  /* 0x0000001fff177819 */ /* 0x000fe20000011416 */
[----:B------:R-:W-:-:S02]  /*2c40*/  USEL UR8, URZ, 0x1, !UP0 ;  /* 0x000000013f087887 */ /* 0x000fc4000c000000 */
[----:B------:R-:W-:Y:S02]  /*2c50*/  USHF.R.U32.HI UR6, URZ, 0x2, UR7 ;  /* 0x000000023f067899 */ /* 0x000fe40008011607 */
[----:B------:R-:W-:Y:S02]  /*2c60*/  ULOP3.LUT UR4, UR4, UR8, URZ, 0x3c, !UPT ;  /* 0x0000000804047292 */ /* 0x000fe4000f8e3c3f */
[----:B------:R-:W-:Y:S02]  /*2c70*/  UIMAD UR5, UR6, -0xe, UR5 ;  /* 0xfffffff2060578a4 */ /* 0x000fe4000f8e0205 */
[----:B------:R-:W-:Y:S01]  /*2c80*/  @UP1 ULOP3.LUT UR4, UR4, 0x1, UR6, 0x78, !UPT ;  /* 0x0000000104041892 */ /* 0x000fe2000f8e7806 */
[----:B-1--4-:R-:W-:Y:S11]  /*2c90*/  @!P0 BRA `(.L_x_41) ;  /* 0x0000004400808947 */ /* 0x012ff60003800000 */
.L_x_145:
[----:B------:R-:W-:Y:S01]  /*2ca0*/  IMAD.SHL.U32 R31, R4, 0x40, RZ ;  /* 0x00000040041f7824 */ /* 0x000fe200078e00ff */
[----:B------:R-:W-:Y:S01]  /*2cb0*/  ULDC UR8, c[0x0][0x284] ;  /* 0x0000a10000087ab9 */ /* 0x000fe20000000800 */
[----:B------:R-:W-:Y:S01]  /*2cc0*/  IMAD.SHL.U32 R4, R6, 0x40, RZ ;  /* 0x0000004006047824 */ /* 0x000fe200078e00ff */
[----:B------:R-:W-:Y:S01]  /*2cd0*/  SHF.R.S32.HI R30, RZ, 0x1f, R5 ;  /* 0x0000001fff1e7819 */ /* 0x000fe20000011405 */
[----:B------:R-:W-:Y:S01]  /*2ce0*/  ULDC.64 UR6, c[0x0][0x5d0] ;  /* 0x0001740000067ab9 */ /* 0x000fe20000000a00 */
[----:B------:R-:W-:Y:S01]  /*2cf0*/  SHF.R.S32.HI R28, RZ, 0x1f, R31 ;  /* 0x0000001fff1c7819 */ /* 0x000fe2000001141f */
[----:B0-----:R-:W-:Y:S01]  /*2d00*/  IMAD.WIDE.U32 R16, R5, UR6, R22 ;  /* 0x0000000605107c25 */ /* 0x001fe2000f8e0016 */
[----:B------:R-:W-:-:S03]  /*2d10*/  ISETP.GE.AND P0, PT, R4, UR8, PT ;  /* 0x0000000804007c0c */ /* 0x000fc6000bf06270 */
[----:B------:R-:W-:Y:S01]  /*2d20*/  IMAD R18, R30, UR6, RZ ;  /* 0x000000061e127c24 */ /* 0x000fe2000f8e02ff */
[C---:B------:R-:W-:Y:S02]  /*2d30*/  ISETP.GE.OR P0, PT, R31.reuse, R29, P0 ;  /* 0x0000001d1f00720c */ /* 0x040fe40000706670 */
[----:B------:R-:W-:Y:S01]  /*2d40*/  IADD3 R16, P1, R31, R16, RZ ;  /* 0x000000101f107210 */ /* 0x000fe20007f3e0ff */
[----:B------:R-:W-:-:S05]  /*2d50*/  IMAD R19, R5, UR7, R18 ;  /* 0x0000000705137c24 */ /* 0x000fca000f8e0212 */
[----:B------:R-:W-:-:S05]  /*2d60*/  IADD3.X R17, R28, R17, R19, P1, !PT ;  /* 0x000000111c117210 */ /* 0x000fca0000ffe413 */
[----:B------:R-:W-:Y:S05]  /*2d70*/  @P0 BRA `(.L_x_42) ;  /* 0x0000002400a80947 */ /* 0x000fea0003800000 */
[----:B------:R-:W0:Y:S01]  /*2d80*/  LDC.64 R24, c[0x0][0x5c8] ;  /* 0x00017200ff187b82 */ /* 0x000e220000000a00 */
[----:B------:R-:W-:Y:S01]  /*2d90*/  IMAD.WIDE R26, R6, 0x40, R10 ;  /* 0x00000040061a7825 */ /* 0x000fe200078e020a */
[----:B------:R-:W-:Y:S01]  /*2da0*/  ULDC.64 UR6, c[0x0][0x5c0] ;  /* 0x0001700000067ab9 */ /* 0x000fe20000000a00 */
[----:B------:R-:W-:Y:S02]  /*2db0*/  BSSY B0, `(.L_x_42) ;  /* 0x0000266000007945 */ /* 0x000fe40003800000 */
[-C--:B0-----:R-:W-:Y:S02]  /*2dc0*/  IMAD R6, R27, R24.reuse, RZ ;  /* 0x000000181b067224 */ /* 0x081fe400078e02ff */
[----:B------:R-:W-:-:S04]  /*2dd0*/  IMAD.WIDE.U32 R16, R26, R24, R16 ;  /* 0x000000181a107225 */ /* 0x000fc800078e0010 */
[----:B------:R-:W-:Y:S01]  /*2de0*/  IMAD R19, R26, R25, R6 ;  /* 0x000000191a137224 */ /* 0x000fe200078e0206 */
[----:B------:R-:W-:Y:S02]  /*2df0*/  LEA R18, P0, R24, R16, 0x3 ;  /* 0x0000001018127211 */ /* 0x000fe400078018ff */
[----:B------:R-:W-:Y:S01]  /*2e00*/  IADD3 R16, P1, R16, UR6, RZ ;  /* 0x0000000610107c10 */ /* 0x000fe2000ff3e0ff */
[----:B------:R-:W-:Y:S01]  /*2e10*/  IMAD.IADD R19, R17, 0x1, R19 ;  /* 0x0000000111137824 */ /* 0x000fe200078e0213 */
[----:B------:R-:W-:-:S04]  /*2e20*/  IADD3 R18, P2, R18, UR6, RZ ;  /* 0x0000000612127c10 */ /* 0x000fc8000ff5e0ff */
[----:B------:R-:W-:Y:S01]  /*2e30*/  LEA.HI.X R6, R24, R19, R25, 0x3, P0 ;  /* 0x0000001318067211 */ /* 0x000fe200000f1c19 */
[----:B------:R-:W-:Y:S01]  /*2e40*/  IMAD R24, R20, -0x2, R29 ;  /* 0xfffffffe14187824 */ /* 0x000fe200078e021d */
[----:B---3-5:R-:W-:Y:S02]  /*2e50*/  FSETP.NEU.AND P0, PT, R15, RZ, PT ;  /* 0x000000ff0f00720b */ /* 0x028fe40003f0d000 */
[----:B------:R-:W-:Y:S01]  /*2e60*/  IADD3.X R17, R19, UR7, RZ, P1, !PT ;  /* 0x0000000713117c10 */ /* 0x000fe20008ffe4ff */
[----:B------:R-:W-:Y:S01]  /*2e70*/  IMAD.IADD R24, R24, 0x1, -R31 ;  /* 0x0000000118187824 */ /* 0x000fe200078e0a1f */
[----:B------:R-:W-:Y:S01]  /*2e80*/  IADD3.X R19, R6, UR7, RZ, P2, !PT ;  /* 0x0000000706137c10 */ /* 0x000fe200097fe4ff */
[----:B------:R-:W-:-:S08]  /*2e90*/  IMAD.IADD R6, R21, 0x1, -R4 ;  /* 0x0000000115067824 */ /* 0x000fd000078e0a04 */
[----:B------:R-:W-:Y:S05]  /*2ea0*/  @!P0 BRA `(.L_x_43) ;  /* 0x0000001c00188947 */ /* 0x000fea0003800000 */
[----:B------:R-:W-:Y:S01]  /*2eb0*/  ULDC.64 UR6, c[0x0][0x5b8] ;  /* 0x00016e0000067ab9 */ /* 0x000fe20000000a00 */
[----:B------:R-:W-:Y:S01]  /*2ec0*/  ULDC.64 UR16, c[0x0][0x5a8] ;  /* 0x00016a0000107ab9 */ /* 0x000fe20000000a00 */
[----:B------:R-:W-:Y:S01]  /*2ed0*/  IMAD.WIDE.U32 R22, R5, UR6, R22 ;  /* 0x0000000605167c25 */ /* 0x000fe2000f8e0016 */
[----:B------:R-:W-:Y:S03]  /*2ee0*/  BSSY B1, `(.L_x_44) ;  /* 0x0000010000017945 */ /* 0x000fe60003800000 */
[----:B------:R-:W-:Y:S01]  /*2ef0*/  IMAD R4, R30, UR6, RZ ;  /* 0x000000061e047c24 */ /* 0x000fe2000f8e02ff */
[----:B------:R-:W-:-:S03]  /*2f00*/  IADD3 R22, P0, R31, R22, RZ ;  /* 0x000000161f167210 */ /* 0x000fc60007f1e0ff */
[----:B------:R-:W-:Y:S01]  /*2f10*/  IMAD R5, R5, UR7, R4 ;  /* 0x0000000705057c24 */ /* 0x000fe2000f8e0204 */
[----:B------:R-:W-:Y:S02]  /*2f20*/  ULDC.64 UR6, c[0x0][0x5b0] ;  /* 0x00016c0000067ab9 */ /* 0x000fe40000000a00 */
[----:B------:R-:W-:Y:S02]  /*2f30*/  IMAD R25, R27, UR6, RZ ;  /* 0x000000061b197c24 */ /* 0x000fe4000f8e02ff */
[----:B------:R-:W-:Y:S02]  /*2f40*/  IADD3.X R23, R28, R23, R5, P0, !PT ;  /* 0x000000171c177210 */ /* 0x000fe400007fe405 */
[----:B------:R-:W-:Y:S01]  /*2f50*/  ISETP.GE.AND P0, PT, R24, 0x1, PT ;  /* 0x000000011800780c */ /* 0x000fe20003f06270 */
[C---:B------:R-:W-:Y:S02]  /*2f60*/  IMAD R25, R26.reuse, UR7, R25 ;  /* 0x000000071a197c24 */ /* 0x040fe4000f8e0219 */
[----:B------:R-:W-:Y:S01]  /*2f70*/  IMAD.WIDE.U32 R4, R26, UR6, R22 ;  /* 0x000000061a047c25 */ /* 0x000fe2000f8e0016 */
[----:B------:R-:W-:-:S02]  /*2f80*/  ISETP.LT.OR P3, PT, R6, 0x1, !P0 ;  /* 0x000000010600780c */ /* 0x000fc40004761670 */
[----:B------:R-:W-:-:S04]  /*2f90*/  IADD3 R4, P1, R4, UR16, RZ ;  /* 0x0000001004047c10 */ /* 0x000fc8000ff3e0ff */
[--C-:B------:R-:W-:Y:S02]  /*2fa0*/  IADD3.X R5, R5, UR17, R25.reuse, P1, !PT ;  /* 0x0000001105057c10 */ /* 0x100fe40008ffe419 */
[----:B------:R-:W-:-:S05]  /*2fb0*/  PRMT R25, RZ, 0x7610, R25 ;  /* 0x00007610ff197816 */ /* 0x000fca0000000019 */
[----:B------:R-:W-:Y:S05]  /*2fc0*/  @P3 BRA `(.L_x_45) ;  /* 0x0000000000043947 */ /* 0x000fea0003800000 */
[----:B------:R0:W5:Y:S02]  /*2fd0*/  LDG.E.U8 R25, desc[UR20][R4.64] ;  /* 0x0000001404197981 */ /* 0x000164000c1e1100 */
.L_x_45:
[----:B------:R-:W-:Y:S05]  /*2fe0*/  BSYNC B1 ;  /* 0x0000000000017941 */ /* 0x000fea0003800000 */
.L_x_44:
[----:B-----5:R-:W-:Y:S01]  /*2ff0*/  LOP3.LUT R25, R25, 0xff, RZ, 0xc0, !PT ;  /* 0x000000ff19197812 */ /* 0x020fe200078ec0ff */
[----:B------:R-:W-:Y:S01]  /*3000*/  BSSY B1, `(.L_x_46) ;  /* 0x000000c000017945 */ /* 0x000fe20003800000 */
[----:B------:R-:W-:Y:S02]  /*3010*/  ISETP.GE.AND P1, PT, R24, 0x2, PT ;  /* 0x000000021800780c */ /* 0x000fe40003f26270 */
[----:B------:R-:W-:Y:S02]  /*3020*/  F2FP.F16.E5M2.UNPACK_B R25, R25 ;  /* 0x00000019ff19723e */ /* 0x000fe400020004ff */
[----:B------:R-:W-:-:S03]  /*3030*/  ISETP.LT.OR P2, PT, R6, 0x1, !P1 ;  /* 0x000000010600780c */ /* 0x000fc60004f41670 */
[----:B------:R-:W-:Y:S01]  /*3040*/  HADD2.F32 R28, -RZ, R25.H0_H0 ;  /* 0x20000019ff1c7230 */ /* 0x000fe20000004100 */
[----:B------:R-:W-:-:S04]  /*3050*/  PRMT R25, RZ, 0x7610, R25 ;  /* 0x00007610ff197816 */ /* 0x000fc80000000019 */
[----:B------:R-:W-:-:S04]  /*3060*/  FMUL R28, R28, R15 ;  /* 0x0000000f1c1c7220 */ /* 0x000fc80000400000 */
[----:B--2---:R-:W-:-:S05]  /*3070*/  FFMA R28, R87, R14, R28 ;  /* 0x0000000e571c7223 */ /* 0x004fca000000001c */
[----:B------:R-:W-:-:S05]  /*3080*/  F2FP.SATFINITE.E5M2.F32.PACK_AB_MERGE_C R29, RZ, R28, RZ ;  /* 0x0000001cff1d723e */ /* 0x000fca00048060ff */
[----:B------:R1:W-:Y:S01]  /*3090*/  @!P3 STG.E.U8 desc[UR20][R16.64], R29 ;  /* 0x0000001d1000b986 */ /* 0x0003e2000c101114 */
[----:B------:R-:W-:Y:S05]  /*30a0*/  @P2 BRA `(.L_x_47) ;  /* 0x0000000000042947 */ /* 0x000fea0003800000 */
[----:B------:R2:W5:Y:S02]  /*30b0*/  LDG.E.U8 R25, desc[UR20][R4.64+0x1] ;  /* 0x0000011404197981 */ /* 0x000564000c1e1100 */
.L_x_47:
[----:B------:R-:W-:Y:S05]  /*30c0*/  BSYNC B1 ;  /* 0x0000000000017941 */ /* 0x000fea0003800000 */
.L_x_46:
[----:B-----5:R-:W-:Y:S01]  /*30d0*/  LOP3.LUT R25, R25, 0xff, RZ, 0xc0, !PT ;  /* 0x000000ff19197812 */ /* 0x020fe200078ec0ff */
[----:B------:R-:W-:Y:S01]  /*30e0*/  BSSY B1, `(.L_x_48) ;  /* 0x0000012000017945 */ /* 0x000fe20003800000 */
[----:B-1----:R-:W-:Y:S02]  /*30f0*/  IADD3 R29, P3, R26, 0x8, RZ ;  /* 0x000000081a1d7810 */ /* 0x002fe40007f7e0ff */
[----:B------:R-:W-:Y:S02]  /*3100*/  F2FP.F16.E5M2.UNPACK_B R25, R25 ;  /* 0x00000019ff19723e */ /* 0x000fe400020004ff */
[----:B------:R-:W-:Y:S01]  /*3110*/  ISETP.LT.OR P0, PT, R6, 0x9, !P0 ;  /* 0x000000090600780c */ /* 0x000fe20004701670 */
[----:B------:R-:W-:Y:S02]  /*3120*/  IMAD.X R27, RZ, RZ, R27, P3 ;  /* 0x000000ffff1b7224 */ /* 0x000fe400018e061b */
[----:B------:R-:W-:Y:S02]  /*3130*/  HADD2.F32 R26, -RZ, R25.H0_H0 ;  /* 0x20000019ff1a7230 */ /* 0x000fe40000004100 */
[----:B------:R-:W-:-:S04]  /*3140*/  IMAD.WIDE.U32 R22, R29, UR6, R22 ;  /* 0x000000061d167c25 */ /* 0x000fc8000f8e0016 */
[----:B------:R-:W-:Y:S01]  /*3150*/  FMUL R25, R26, R15 ;  /* 0x0000000f1a197220 */ /* 0x000fe20000400000 */
[----:B------:R-:W-:Y:S01]  /*3160*/  IMAD R26, R27, UR6, RZ ;  /* 0x000000061b1a7c24 */ /* 0x000fe2000f8e02ff */
[----:B------:R-:W-:Y:S02]  /*3170*/  IADD3 R22, P3, R22, UR16, RZ ;  /* 0x0000001016167c10 */ /* 0x000fe4000ff7e0ff */
[----:B------:R-:W-:Y:S01]  /*3180*/  FFMA R25, R86, R14, R25 ;  /* 0x0000000e56197223 */ /* 0x000fe20000000019 */
[----:B------:R-:W-:-:S04]  /*3190*/  IMAD R29, R29, UR7, R26 ;  /* 0x000000071d1d7c24 */ /* 0x000fc8000f8e021a */
[----:B------:R-:W-:Y:S02]  /*31a0*/  F2FP.SATFINITE.E5M2.F32.PACK_AB_MERGE_C R27, RZ, R25, RZ ;  /* 0x00000019ff1b723e */ /* 0x000fe400048060ff */
[----:B------:R-:W-:Y:S02]  /*31b0*/  IADD3.X R23, R23, UR17, R29, P3, !PT ;  /* 0x0000001117177c10 */ /* 0x000fe40009ffe41d */
[----:B------:R-:W-:Y:S01]  /*31c0*/  PRMT R25, RZ, 0x7610, R25 ;  /* 0x00007610ff197816 */ /* 0x000fe20000000019 */
[----:B------:R1:W-:Y:S01]  /*31d0*/  @!P2 STG.E.U8 desc[UR20][R16.64+0x1], R27 ;  /* 0x0000011b1000a986 */ /* 0x0003e2000c101114 */
[----:B------:R-:W-:Y:S05]  /*31e0*/  @P0 BRA `(.L_x_49) ;  /* 0x0000000000040947 */ /* 0x000fea0003800000 */
[----:B------:R3:W5:Y:S02]  /*31f0*/  LDG.E.U8 R25, desc[UR20][R22.64] ;  /* 0x0000001416197981 */ /* 0x000764000c1e1100 */
.L_x_49:
[----:B------:R-:W-:Y:S05]  /*3200*/  BSYNC B1 ;  /* 0x0000000000017941 */ /* 0x000fea0003800000 */
.L_x_48:
[----:B-----5:R-:W-:Y:S01]  /*3210*/  LOP3.LUT R25, R25, 0xff, RZ, 0xc0, !PT ;  /* 0x000000ff19197812 */ /* 0x020fe200078ec0ff */
[----:B------:R-:W-:Y:S01]  /*3220*/  BSSY B1, `(.L_x_50) ;  /* 0x000000b000017945 */ /* 0x000fe20003800000 */
[----:B------:R-:W-:Y:S02]  /*3230*/  ISETP.LT.OR P1, PT, R6, 0x9, !P1 ;  /* 0x000000090600780c */ /* 0x000fe40004f21670 */
[----:B------:R-:W-:-:S05]  /*3240*/  F2FP.F16.E5M2.UNPACK_B R25, R25 ;  /* 0x00000019ff19723e */ /* 0x000fca00020004ff */
[----:B------:R-:W-:Y:S01]  /*3250*/  HADD2.F32 R26, -RZ, R25.H0_H0 ;  /* 0x20000019ff1a7230 */ /* 0x000fe20000004100 */
[----:B------:R-:W-:-:S04]  /*3260*/  PRMT R25, RZ, 0x7610, R25 ;  /* 0x00007610ff197816 */ /* 0x000fc80000000019 */
[----:B------:R-:W-:-:S04]  /*3270*/  FMUL R26, R26, R15 ;  /* 0x0000000f1a1a7220 */ /* 0x000fc80000400000 */
[----:B------:R-:W-:-:S05]  /*3280*/  FFMA R26, R85, R14, R26 ;  /* 0x0000000e551a7223 */ /* 0x000fca000000001a */
[----:B-1----:R-:W-:-:S05]  /*3290*/  F2FP.SATFINITE.E5M2.F32.PACK_AB_MERGE_C R27, RZ, R26, RZ ;  /* 0x0000001aff1b723e */ /* 0x002fca00048060ff */
[----:B------:R1:W-:Y:S01]  /*32a0*/  @!P0 STG.E.U8 desc[UR20][R18.64], R27 ;  /* 0x0000001b12008986 */ /* 0x0003e2000c101114 */
[----:B------:R-:W-:Y:S05]  /*32b0*/  @P1 BRA `(.L_x_51) ;  /* 0x0000000000041947 */ /* 0x000fea0003800000 */
[----:B------:R4:W5:Y:S02]  /*32c0*/  LDG.E.U8 R25, desc[UR20][R22.64+0x1] ;  /* 0x0000011416197981 */ /* 0x000964000c1e1100 */
.L_x_51:
[----:B------:R-:W-:Y:S05]  /*32d0*/  BSYNC B1 ;  /* 0x0000000000017941 */ /* 0x000fea0003800000 */
.L_x_50:
[----:B-----5:R-:W-:Y:S01]  /*32e0*/  LOP3.LUT R25, R25, 0xff, RZ, 0xc0, !PT ;  /* 0x000000ff19197812 */ /* 0x020fe200078ec0ff */
[----:B------:R-:W-:Y:S01]  /*32f0*/  BSSY B1, `(.L_x_52) ;  /* 0x000000c000017945 */ /* 0x000fe20003800000 */
[----:B------:R-:W-:Y:S02]  /*3300*/  ISETP.GE.AND P0, PT, R24, 0x9, PT ;  /* 0x000000091800780c */ /* 0x000fe40003f06270 */
[----:B------:R-:W-:Y:S02]  /*3310*/  F2FP.F16.E5M2.UNPACK_B R25, R25 ;  /* 0x00000019ff19723e */ /* 0x000fe400020004ff */
[----:B------:R-:W-:-:S03]  /*3320*/  ISETP.LT.OR P2, PT, R6, 0x1, !P0 ;  /* 0x000000010600780c */ /* 0x000fc60004741670 */
[----:B------:R-:W-:-:S05]  /*3330*/  HADD2.F32 R26, -RZ, R25.H0_H0 ;  /* 0x20000019ff1a7230 */ /* 0x000fca0000004100 */
[----:B------:R-:W-:-:S04]  /*3340*/  FMUL R25, R26, R15 ;  /* 0x0000000f1a197220 */ /* 0x000fc80000400000 */
[----:B------:R-:W-:-:S05]  /*3350*/  FFMA R25, R84, R14, R25 ;  /* 0x0000000e54197223 */ /* 0x000fca0000000019 */
[----:B-1----:R-:W-:Y:S02]  /*3360*/  F2FP.SATFINITE.E5M2.F32.PACK_AB_MERGE_C R27, RZ, R25, RZ ;  /* 0x00000019ff1b723e */ /* 0x002fe400048060ff */
[----:B------:R-:W-:-:S03]  /*3370*/  PRMT R25, RZ, 0x7610, R25 ;  /* 0x00007610ff197816 */ /* 0x000fc60000000019 */
[----:B------:R1:W-:Y:S01]  /*3380*/  @!P1 STG.E.U8 desc[UR20][R18.64+0x1], R27 ;  /* 0x0000011b12009986 */ /* 0x0003e2000c101114 */
[----:B------:R-:W-:Y:S05]  /*3390*/  @P2 BRA `(.L_x_53) ;  /* 0x0000000000042947 */ /* 0x000fea0003800000 */
[----:B------:R0:W5:Y:S02]  /*33a0*/  LDG.E.U8 R25, desc[UR20][R4.64+0x8] ;  /* 0x0000081404197981 */ /* 0x000164000c1e1100 */
.L_x_53:
[----:B------:R-:W-:Y:S05]  /*33b0*/  BSYNC B1 ;  /* 0x0000000000017941 */ /* 0x000fea0003800000 */
.L_x_52:
        /* <DEDUP_REMOVED lines=13> */
.L_x_55:
[----:B------:R-:W-:Y:S05]  /*3490*/  BSYNC B1 ;  /* 0x0000000000017941 */ /* 0x000fea0003800000 */
.L_x_54:
[----:B-----5:R-:W-:Y:S01]  /*34a0*/  LOP3.LUT R25, R25, 0xff, RZ, 0xc0, !PT ;  /* 0x000000ff19197812 */ /* 0x020fe200078ec0ff */
[----:B------:R-:W-:Y:S01]  /*34b0*/  BSSY B1, `(.L_x_56) ;  /* 0x000000b000017945 */ /* 0x000fe20003800000 */
[----:B------:R-:W-:Y:S02]  /*34c0*/  ISETP.LT.OR P0, PT, R6, 0x9, !P0 ;  /* 0x000000090600780c */ /* 0x000fe40004701670 */
[----:B------:R-:W-:-:S05]  /*34d0*/  F2FP.F16.E5M2.UNPACK_B R25, R25 ;  /* 0x00000019ff19723e */ /* 0x000fca00020004ff */
        /* <DEDUP_REMOVED lines=8> */
.L_x_57:
[----:B------:R-:W-:Y:S05]  /*3560*/  BSYNC B1 ;  /* 0x0000000000017941 */ /* 0x000fea0003800000 */
.L_x_56:
        /* <DEDUP_REMOVED lines=12> */
.L_x_59:
[----:B------:R-:W-:Y:S05]  /*3630*/  BSYNC B1 ;  /* 0x0000000000017941 */ /* 0x000fea0003800000 */
.L_x_58:
        /* <DEDUP_REMOVED lines=13> */
.L_x_61:
[----:B------:R-:W-:Y:S05]  /*3710*/  BSYNC B1 ;  /* 0x0000000000017941 */ /* 0x000fea0003800000 */
.L_x_60:
        /* <DEDUP_REMOVED lines=13> */
.L_x_63:
[----:B------:R-:W-:Y:S05]  /*37f0*/  BSYNC B1 ;  /* 0x0000000000017941 */ /* 0x000fea0003800000 */
.L_x_62:
        /* <DEDUP_REMOVED lines=12> */
.L_x_65:
[----:B------:R-:W-:Y:S05]  /*38c0*/  BSYNC B1 ;  /* 0x0000000000017941 */ /* 0x000fea0003800000 */
.L_x_64:
        /* <DEDUP_REMOVED lines=12> */
.L_x_67:
[----:B------:R-:W-:Y:S05]  /*3990*/  BSYNC B1 ;  /* 0x0000000000017941 */ /* 0x000fea0003800000 */
.L_x_66:
        /* <DEDUP_REMOVED lines=13> */
.L_x_69:
[----:B------:R-:W-:Y:S05]  /*3a70*/  BSYNC B1 ;  /* 0x0000000000017941 */ /* 0x000fea0003800000 */
.L_x_68:
        /* <DEDUP_REMOVED lines=13> */
.L_x_71:
[----:B------:R-:W-:Y:S05]  /*3b50*/  BSYNC B1 ;  /* 0x0000000000017941 */ /* 0x000fea0003800000 */
.L_x_70:
        /* <DEDUP_REMOVED lines=12> */
.L_x_73:
[----:B------:R-:W-:Y:S05]  /*3c20*/  BSYNC B1 ;  /* 0x0000000000017941 */ /* 0x000fea0003800000 */
.L_x_72:
        /* <DEDUP_REMOVED lines=12> */
.L_x_75:
[----:B------:R-:W-:Y:S05]  /*3cf0*/  BSYNC B1 ;  /* 0x0000000000017941 */ /* 0x000fea0003800000 */
.L_x_74:
        /* <DEDUP_REMOVED lines=13> */
.L_x_77:
[----:B------:R-:W-:Y:S05]  /*3dd0*/  BSYNC B1 ;  /* 0x0000000000017941 */ /* 0x000fea0003800000 */
.L_x_76:
        /* <DEDUP_REMOVED lines=13> */
.L_x_79:
[----:B------:R-:W-:Y:S05]  /*3eb0*/  BSYNC B1 ;  /* 0x0000000000017941 */ /* 0x000fea0003800000 */
.L_x_78:
        /* <DEDUP_REMOVED lines=12> */
.L_x_81:
[----:B------:R-:W-:Y:S05]  /*3f80*/  BSYNC B1 ;  /* 0x0000000000017941 */ /* 0x000fea0003800000 */
.L_x_80:
        /* <DEDUP_REMOVED lines=12> */
.L_x_83:
[----:B------:R-:W-:Y:S05]  /*4050*/  BSYNC B1 ;  /* 0x0000000000017941 */ /* 0x000fea0003800000 */
.L_x_82:
        /* <DEDUP_REMOVED lines=13> */
.L_x_85:
[----:B------:R-:W-:Y:S05]  /*4130*/  BSYNC B1 ;  /* 0x0000000000017941 */ /* 0x000fea0003800000 */
.L_x_84:
        /* <DEDUP_REMOVED lines=13> */
.L_x_87:
[----:B------:R-:W-:Y:S05]  /*4210*/  BSYNC B1 ;  /* 0x0000000000017941 */ /* 0x000fea0003800000 */
.L_x_86:
        /* <DEDUP_REMOVED lines=12> */
.L_x_89:
[----:B------:R-:W-:Y:S05]  /*42e0*/  BSYNC B1 ;  /* 0x0000000000017941 */ /* 0x000fea0003800000 */
.L_x_88:
        /* <DEDUP_REMOVED lines=12> */
.L_x_91:
[----:B------:R-:W-:Y:S05]  /*43b0*/  BSYNC B1 ;  /* 0x0000000000017941 */ /* 0x000fea0003800000 */
.L_x_90:
        /* <DEDUP_REMOVED lines=13> */
.L_x_93:
[----:B------:R-:W-:Y:S05]  /*4490*/  BSYNC B1 ;  /* 0x0000000000017941 */ /* 0x000fea0003800000 */
.L_x_92:
        /* <DEDUP_REMOVED lines=13> */
.L_x_95:
[----:B------:R-:W-:Y:S05]  /*4570*/  BSYNC B1 ;  /* 0x0000000000017941 */ /* 0x000fea0003800000 */
.L_x_94:
        /* <DEDUP_REMOVED lines=12> */
.L_x_97:
[----:B------:R-:W-:Y:S05]  /*4640*/  BSYNC B1 ;  /* 0x0000000000017941 */ /* 0x000fea0003800000 */
.L_x_96:
        /* <DEDUP_REMOVED lines=12> */
.L_x_99:
[----:B------:R-:W-:Y:S05]  /*4710*/  BSYNC B1 ;  /* 0x0000000000017941 */ /* 0x000fea0003800000 */
.L_x_98:
        /* <DEDUP_REMOVED lines=13> */
.L_x_101:
[----:B------:R-:W-:Y:S05]  /*47f0*/  BSYNC B1 ;  /* 0x0000000000017941 */ /* 0x000fea0003800000 */
.L_x_100:
[----:B-----5:R-:W-:Y:S01]  /*4800*/  LOP3.LUT R25, R25, 0xff, RZ, 0xc0, !PT ;  /* 0x000000ff19197812 */ /* 0x020fe200078ec0ff */
[----:B------:R-:W-:Y:S01]  /*4810*/  BSSY B1, `(.L_x_102) ;  /* 0x000000c000017945 */ /* 0x000fe20003800000 */
[----:B------:R-:W-:Y:S02]  /*4820*/  ISETP.GE.AND P1, PT, R24, 0x3a, PT ;  /* 0x0000003a1800780c */ /* 0x000fe40003f26270 */
[----:B------:R-:W-:Y:S02]  /*4830*/  F2FP.F16.E5M2.UNPACK_B R25, R25 ;  /* 0x00000019ff19723e */ /* 0x000fe400020004ff */
[----:B------:R-:W-:Y:S02]  /*4840*/  ISETP.LT.OR P3, PT, R6, 0x1, !P1 ;  /* 0x000000010600780c */ /* 0x000fe40004f61670 */
[----:B------:R-:W-:Y:S01]  /*4850*/  PRMT R24, RZ, 0x7610, R24 ;  /* 0x00007610ff187816 */ /* 0x000fe20000000018 */
[----:B------:R-:W-:-:S05]  /*4860*/  HADD2.F32 R26, -RZ, R25.H0_H0 ;  /* 0x20000019ff1a7230 */ /* 0x000fca0000004100 */
[----:B------:R-:W-:-:S04]  /*4870*/  FMUL R26, R26, R15 ;  /* 0x0000000f1a1a7220 */ /* 0x000fc80000400000 */
[----:B------:R-:W-:-:S05]  /*4880*/  FFMA R26, R59, R14, R26 ;  /* 0x0000000e3b1a7223 */ /* 0x000fca000000001a */
[----:B------:R-:W-:-:S05]  /*4890*/  F2FP.SATFINITE.E5M2.F32.PACK_AB_MERGE_C R25, RZ, R26, RZ ;  /* 0x0000001aff19723e */ /* 0x000fca00048060ff */
[----:B------:R0:W-:Y:S01]  /*48a0*/  @!P2 STG.E.U8 desc[UR20][R16.64+0x38], R25 ;  /* 0x000038191000a986 */ /* 0x0001e2000c101114 */
[----:B------:R-:W-:Y:S05]  /*48b0*/  @P3 BRA `(.L_x_103) ;  /* 0x0000000000043947 */ /* 0x000fea0003800000 */
[----:B------:R0:W5:Y:S02]  /*48c0*/  LDG.E.U8 R24, desc[UR20][R4.64+0x39] ;  /* 0x0000391404187981 */ /* 0x000164000c1e1100 */
.L_x_103:
[----:B------:R-:W-:Y:S05]  /*48d0*/  BSYNC B1 ;  /* 0x0000000000017941 */ /* 0x000fea0003800000 */
.L_x_102:
[----:B-----5:R-:W-:Y:S01]  /*48e0*/  LOP3.LUT R24, R24, 0xff, RZ, 0xc0, !PT ;  /* 0x000000ff18187812 */ /* 0x020fe200078ec0ff */
[----:B------:R-:W-:Y:S01]  /*48f0*/  BSSY B1, `(.L_x_104) ;  /* 0x000000b000017945 */ /* 0x000fe20003800000 */
[----:B------:R-:W-:Y:S02]  /*4900*/  ISETP.LT.OR P0, PT, R6, 0x9, !P0 ;  /* 0x000000090600780c */ /* 0x000fe40004701670 */
[----:B------:R-:W-:Y:S02]  /*4910*/  F2FP.F16.E5M2.UNPACK_B R24, R24 ;  /* 0x00000018ff18723e */ /* 0x000fe400020004ff */
[----:B0-2---:R-:W-:-:S03]  /*4920*/  PRMT R4, RZ, 0x7610, R4 ;  /* 0x00007610ff047816 */ /* 0x005fc60000000004 */
[----:B------:R-:W-:-:S05]  /*4930*/  HADD2.F32 R24, -RZ, R24.H0_H0 ;  /* 0x20000018ff187230 */ /* 0x000fca0000004100 */
[----:B------:R-:W-:-:S04]  /*4940*/  FMUL R5, R24, R15 ;  /* 0x0000000f18057220 */ /* 0x000fc80000400000 */
[----:B------:R-:W-:-:S05]  /*4950*/  FFMA R5, R58, R14, R5 ;  /* 0x0000000e3a057223 */ /* 0x000fca0000000005 */
[----:B------:R-:W-:-:S05]  /*4960*/  F2FP.SATFINITE.E5M2.F32.PACK_AB_MERGE_C R5, RZ, R5, RZ ;  /* 0x00000005ff05723e */ /* 0x000fca00048060ff */
[----:B------:R0:W-:Y:S01]  /*4970*/  @!P3 STG.E.U8 desc[UR20][R16.64+0x39], R5 ;  /* 0x000039051000b986 */ /* 0x0001e2000c101114 */
[----:B------:R-:W-:Y:S05]  /*4980*/  @P0 BRA `(.L_x_105) ;  /* 0x0000000000040947 */ /* 0x000fea0003800000 */
[----:B------:R2:W5:Y:S02]  /*4990*/  LDG.E.U8 R4, desc[UR20][R22.64+0x38] ;  /* 0x0000381416047981 */ /* 0x000564000c1e1100 */
.L_x_105:
[----:B------:R-:W-:Y:S05]  /*49a0*/  BSYNC B1 ;  /* 0x0000000000017941 */ /* 0x000fea0003800000 */
.L_x_104:
[----:B-----5:R-:W-:Y:S01]  /*49b0*/  LOP3.LUT R4, R4, 0xff, RZ, 0xc0, !PT ;  /* 0x000000ff04047812 */ /* 0x020fe200078ec0ff */
[----:B------:R-:W-:Y:S01]  /*49c0*/  BSSY B1, `(.L_x_106) ;  /* 0x000000b000017945 */ /* 0x000fe20003800000 */
[----:B------:R-:W-:Y:S02]  /*49d0*/  ISETP.LT.OR P1, PT, R6, 0x9, !P1 ;  /* 0x000000090600780c */ /* 0x000fe40004f21670 */
[----:B------:R-:W-:-:S05]  /*49e0*/  F2FP.F16.E5M2.UNPACK_B R4, R4 ;  /* 0x00000004ff04723e */ /* 0x000fca00020004ff */
[----:B------:R-:W-:-:S05]  /*49f0*/  HADD2.F32 R4, -RZ, R4.H0_H0 ;  /* 0x20000004ff047230 */ /* 0x000fca0000004100 */
[----:B------:R-:W-:-:S04]  /*4a00*/  FMUL R4, R4, R15 ;  /* 0x0000000f04047220 */ /* 0x000fc80000400000 */
[----:B------:R-:W-:-:S05]  /*4a10*/  FFMA R4, R57, R14, R4 ;  /* 0x0000000e39047223 */ /* 0x000fca0000000004 */
[----:B0-----:R-:W-:Y:S02]  /*4a20*/  F2FP.SATFINITE.E5M2.F32.PACK_AB_MERGE_C R5, RZ, R4, RZ ;  /* 0x00000004ff05723e */ /* 0x001fe400048060ff */
[----:B------:R-:W-:-:S03]  /*4a30*/  PRMT R4, RZ, 0x7610, R4 ;  /* 0x00007610ff047816 */ /* 0x000fc60000000004 */
[----:B------:R0:W-:Y:S01]  /*4a40*/  @!P0 STG.E.U8 desc[UR20][R18.64+0x38], R5 ;  /* 0x0000380512008986 */ /* 0x0001e2000c101114 */
[----:B------:R-:W-:Y:S05]  /*4a50*/  @P1 BRA `(.L_x_107) ;  /* 0x0000000000041947 */ /* 0x000fea0003800000 */
[----:B------:R0:W5:Y:S02]  /*4a60*/  LDG.E.U8 R4, desc[UR20][R22.64+0x39] ;  /* 0x0000391416047981 */ /* 0x000164000c1e1100 */
.L_x_107:
[----:B------:R-:W-:Y:S05]  /*4a70*/  BSYNC B1 ;  /* 0x0000000000017941 */ /* 0x000fea0003800000 */
.L_x_106:
[----:B------:R-:W-:Y:S05]  /*4a80*/  @P1 BRA `(.L_x_108) ;  /* 0x0000000800601947 */ /* 0x000fea0003800000 */
[----:B-----5:R-:W-:-:S04]  /*4a90*/  LOP3.LUT R4, R4, 0xff, RZ, 0xc0, !PT ;  /* 0x000000ff04047812 */ /* 0x020fc800078ec0ff */
[----:B------:R-:W-:-:S05]  /*4aa0*/  F2FP.F16.E5M2.UNPACK_B R4, R4 ;  /* 0x00000004ff04723e */ /* 0x000fca00020004ff */
[----:B------:R-:W-:-:S05]  /*4ab0*/  HADD2.F32 R4, -RZ, R4.H0_H0 ;  /* 0x20000004ff047230 */ /* 0x000fca0000004100 */
[----:B0-----:R-:W-:-:S04]  /*4ac0*/  FMUL R5, R4, R15 ;  /* 0x0000000f04057220 */ /* 0x001fc80000400000 */
[----:B------:R-:W-:-:S05]  /*4ad0*/  FFMA R5, R56, R14, R5 ;  /* 0x0000000e38057223 */ /* 0x000fca0000000005 */
[----:B------:R-:W-:-:S05]  /*4ae0*/  F2FP.SATFINITE.E5M2.F32.PACK_AB_MERGE_C R5, RZ, R5, RZ ;  /* 0x00000005ff05723e */ /* 0x000fca00048060ff */
[----:B------:R0:W-:Y:S01]  /*4af0*/  STG.E.U8 desc[UR20][R18.64+0x39], R5 ;  /* 0x0000390512007986 */ /* 0x0001e2000c101114 */
[----:B------:R-:W-:Y:S05]  /*4b00*/  BRA `(.L_x_108) ;  /* 0x0000000800407947 */ /* 0x000fea0003800000 */
.L_x_43:
[C---:B------:R-:W-:Y:S01]  /*4b10*/  ISETP.GE.AND P3, PT, R24.reuse, 0x1, PT ;  /* 0x000000011800780c */ /* 0x040fe20003f66270 */
[-C--:B--2---:R-:W-:Y:S01]  /*4b20*/  FMUL R87, R87, R14.reuse ;  /* 0x0000000e57577220 */ /* 0x084fe20000400000 */
[----:B------:R-:W-:Y:S01]  /*4b30*/  ISETP.GE.AND P0, PT, R24, 0x2, PT ;  /* 0x000000021800780c */ /* 0x000fe20003f06270 */
[-C--:B------:R-:W-:Y:S01]  /*4b40*/  FMUL R86, R86, R14.reuse ;  /* 0x0000000e56567220 */ /* 0x080fe20000400000 */
[C---:B------:R-:W-:Y:S01]  /*4b50*/  ISETP.LT.OR P1, PT, R6.reuse, 0x1, !P3 ;  /* 0x000000010600780c */ /* 0x040fe20005f21670 */
[-C--:B------:R-:W-:Y:S01]  /*4b60*/  FMUL R85, R85, R14.reuse ;  /* 0x0000000e55557220 */ /* 0x080fe20000400000 */
[----:B------:R-:W-:Y:S01]  /*4b70*/  ISETP.LT.OR P2, PT, R6, 0x1, !P0 ;  /* 0x000000010600780c */ /* 0x000fe20004741670 */
[-C--:B------:R-:W-:Y:S01]  /*4b80*/  FMUL R84, R84, R14.reuse ;  /* 0x0000000e54547220 */ /* 0x080fe20000400000 */
[----:B------:R-:W-:Y:S01]  /*4b90*/  ISETP.LT.OR P3, PT, R6, 0x9, !P3 ;  /* 0x000000090600780c */ /* 0x000fe20005f61670 */
[-C--:B------:R-:W-:Y:S01]  /*4ba0*/  FMUL R83, R83, R14.reuse ;  /* 0x0000000e53537220 */ /* 0x080fe20000400000 */
[----:B------:R-:W-:Y:S01]  /*4bb0*/  F2FP.SATFINITE.E5M2.F32.PACK_AB_MERGE_C R87, RZ, R87, RZ ;  /* 0x00000057ff57723e */ /* 0x000fe200048060ff */
[----:B------:R-:W-:Y:S01]  /*4bc0*/  FMUL R82, R82, R14 ;  /* 0x0000000e52527220 */ /* 0x000fe20000400000 */
[----:B------:R-:W-:Y:S01]  /*4bd0*/  F2FP.SATFINITE.E5M2.F32.PACK_AB_MERGE_C R5, RZ, R86, RZ ;  /* 0x00000056ff05723e */ /* 0x000fe200048060ff */
[-C--:B------:R-:W-:Y:S01]  /*4be0*/  FMUL R81, R81, R14.reuse ;  /* 0x0000000e51517220 */ /* 0x080fe20000400000 */
[----:B------:R-:W-:Y:S01]  /*4bf0*/  F2FP.SATFINITE.E5M2.F32.PACK_AB_MERGE_C R85, RZ, R85, RZ ;  /* 0x00000055ff55723e */ /* 0x000fe200048060ff */
[-C--:B------:R-:W-:Y:S01]  /*4c00*/  FMUL R80, R80, R14.reuse ;  /* 0x0000000e50507220 */ /* 0x080fe20000400000 */
[----:B------:R-:W-:Y:S01]  /*4c10*/  ISETP.LT.OR P0, PT, R6, 0x9, !P0 ;  /* 0x000000090600780c */ /* 0x000fe20004701670 */
[----:B------:R-:W-:Y:S01]  /*4c20*/  @!P1 STG.E.U8 desc[UR20][R16.64], R87 ;  /* 0x0000005710009986 */ /* 0x000fe2000c101114 */
[C---:B------:R-:W-:Y:S01]  /*4c30*/  ISETP.GE.AND P1, PT, R24.reuse, 0x9, PT ;  /* 0x000000091800780c */ /* 0x040fe20003f26270 */
[-C--:B------:R-:W-:Y:S01]  /*4c40*/  FMUL R79, R79, R14.reuse ;  /* 0x0000000e4f4f7220 */ /* 0x080fe20000400000 */
[----:B------:R-:W-:Y:S01]  /*4c50*/  F2FP.SATFINITE.E5M2.F32.PACK_AB_MERGE_C R83, RZ, R83, RZ ;  /* 0x00000053ff53723e */ /* 0x000fe200048060ff */
[----:B------:R0:W-:Y:S01]  /*4c60*/  @!P2 STG.E.U8 desc[UR20][R16.64+0x1], R5 ;  /* 0x000001051000a986 */ /* 0x0001e2000c101114 */
[----:B------:R-:W-:Y:S01]  /*4c70*/  ISETP.GE.AND P2, PT, R24, 0xa, PT ;  /* 0x0000000a1800780c */ /* 0x000fe20003f46270 */
[----:B------:R-:W-:Y:S01]  /*4c80*/  FMUL R78, R78, R14 ;  /* 0x0000000e4e4e7220 */ /* 0x000fe20000400000 */
[----:B------:R-:W-:Y:S01]  /*4c90*/  F2FP.SATFINITE.E5M2.F32.PACK_AB_MERGE_C R23, RZ, R82, RZ ;  /* 0x00000052ff17723e */ /* 0x000fe200048060ff */
[----:B------:R-:W-:Y:S01]  /*4ca0*/  @!P3 STG.E.U8 desc[UR20][R18.64], R85 ;  /* 0x000000551200b986 */ /* 0x000fe2000c101114 */
[----:B------:R-:W-:Y:S01]  /*4cb0*/  ISETP.LT.OR P3, PT, R6, 0x1, !P1 ;  /* 0x000000010600780c */ /* 0x000fe20004f61670 */
[-C--:B------:R-:W-:Y:S01]  /*4cc0*/  FMUL R76, R76, R14.reuse ;  /* 0x0000000e4c4c7220 */ /* 0x080fe20000400000 */
[C---:B------:R-:W-:Y:S01]  /*4cd0*/  ISETP.LT.OR P5, PT, R6.reuse, 0x1, !P2 ;  /* 0x000000010600780c */ /* 0x040fe200057a1670 */
[-C--:B------:R-:W-:Y:S01]  /*4ce0*/  FMUL R77, R77, R14.reuse ;  /* 0x0000000e4d4d7220 */ /* 0x080fe20000400000 */
[----:B------:R-:W-:Y:S01]  /*4cf0*/  ISETP.LT.OR P1, PT, R6, 0x9, !P1 ;  /* 0x000000090600780c */ /* 0x000fe20004f21670 */
[-C--:B------:R-:W-:Y:S01]  /*4d00*/  FMUL R75, R75, R14.reuse ;  /* 0x0000000e4b4b7220 */ /* 0x080fe20000400000 */
[----:B------:R-:W-:Y:S01]  /*4d10*/  F2FP.SATFINITE.E5M2.F32.PACK_AB_MERGE_C R81, RZ, R81, RZ ;  /* 0x00000051ff51723e */ /* 0x000fe200048060ff */
[----:B------:R-:W-:Y:S01]  /*4d20*/  FMUL R74, R74, R14 ;  /* 0x0000000e4a4a7220 */ /* 0x000fe20000400000 */
[----:B0-----:R-:W-:Y:S01]  /*4d30*/  F2FP.SATFINITE.E5M2.F32.PACK_AB_MERGE_C R5, RZ, R84, RZ ;  /* 0x00000054ff05723e */ /* 0x001fe200048060ff */
[-C--:B------:R-:W-:Y:S01]  /*4d40*/  FMUL R72, R72, R14.reuse ;  /* 0x0000000e48487220 */ /* 0x080fe20000400000 */
[----:B------:R-:W-:Y:S01]  /*4d50*/  ISETP.LT.OR P2, PT, R6, 0x9, !P2 ;  /* 0x000000090600780c */ /* 0x000fe20005741670 */
[----:B------:R-:W-:Y:S01]  /*4d60*/  FMUL R73, R73, R14 ;  /* 0x0000000e49497220 */ /* 0x000fe20000400000 */
[----:B------:R-:W-:Y:S01]  /*4d70*/  F2FP.SATFINITE.E5M2.F32.PACK_AB_MERGE_C R25, RZ, R80, RZ ;  /* 0x00000050ff19723e */ /* 0x000fe200048060ff */
[----:B------:R0:W-:Y:S01]  /*4d80*/  @!P0 STG.E.U8 desc[UR20][R18.64+0x1], R5 ;  /* 0x0000010512008986 */ /* 0x0001e2000c101114 */
[C---:B------:R-:W-:Y:S01]  /*4d90*/  ISETP.GE.AND P0, PT, R24.reuse, 0x11, PT ;  /* 0x000000111800780c */ /* 0x040fe20003f06270 */
[-C--:B------:R-:W-:Y:S01]  /*4da0*/  FMUL R71, R71, R14.reuse ;  /* 0x0000000e47477220 */ /* 0x080fe20000400000 */
[----:B------:R-:W-:Y:S01]  /*4db0*/  F2FP.SATFINITE.E5M2.F32.PACK_AB_MERGE_C R79, RZ, R79, RZ ;  /* 0x0000004fff4f723e */ /* 0x000fe200048060ff */
[----:B------:R-:W-:Y:S01]  /*4dc0*/  @!P3 STG.E.U8 desc[UR20][R16.64+0x8], R83 ;  /* 0x000008531000b986 */ /* 0x000fe2000c101114 */
[----:B------:R-:W-:Y:S01]  /*4dd0*/  ISETP.GE.AND P3, PT, R24, 0x12, PT ;  /* 0x000000121800780c */ /* 0x000fe20003f66270 */
[-C--:B------:R-:W-:Y:S01]  /*4de0*/  FMUL R70, R70, R14.reuse ;  /* 0x0000000e46467220 */ /* 0x080fe20000400000 */
[----:B------:R-:W-:Y:S01]  /*4df0*/  F2FP.SATFINITE.E5M2.F32.PACK_AB_MERGE_C R77, RZ, R77, RZ ;  /* 0x0000004dff4d723e */ /* 0x000fe200048060ff */
[----:B------:R1:W-:Y:S01]  /*4e00*/  @!P5 STG.E.U8 desc[UR20][R16.64+0x9], R23 ;  /* 0x000009171000d986 */ /* 0x0003e2000c101114 */
[C---:B------:R-:W-:Y:S01]  /*4e10*/  ISETP.LT.OR P5, PT, R6.reuse, 0x1, !P3 ;  /* 0x000000010600780c */ /* 0x040fe20005fa1670 */
[-C--:B------:R-:W-:Y:S01]  /*4e20*/  FMUL R69, R69, R14.reuse ;  /* 0x0000000e45457220 */ /* 0x080fe20000400000 */
[C---:B------:R-:W-:Y:S01]  /*4e30*/  ISETP.LT.OR P3, PT, R6.reuse, 0x9, !P3 ;  /* 0x000000090600780c */ /* 0x040fe20005f61670 */
[----:B------:R-:W-:Y:S01]  /*4e40*/  @!P1 STG.E.U8 desc[UR20][R18.64+0x8], R81 ;  /* 0x0000085112009986 */ /* 0x000fe2000c101114 */
[----:B------:R-:W-:Y:S01]  /*4e50*/  ISETP.LT.OR P1, PT, R6, 0x1, !P0 ;  /* 0x000000010600780c */ /* 0x000fe20004721670 */
[----:B------:R-:W-:Y:S01]  /*4e60*/  FMUL R68, R68, R14 ;  /* 0x0000000e44447220 */ /* 0x000fe20000400000 */
[----:B0-----:R-:W-:Y:S01]  /*4e70*/  F2FP.SATFINITE.E5M2.F32.PACK_AB_MERGE_C R5, RZ, R78, RZ ;  /* 0x0000004eff05723e */ /* 0x001fe200048060ff */
[----:B------:R-:W-:Y:S01]  /*4e80*/  @!P2 STG.E.U8 desc[UR20][R18.64+0x9], R25 ;  /* 0x000009191200a986 */ /* 0x000fe2000c101114 */
[----:B------:R-:W-:Y:S01]  /*4e90*/  ISETP.GE.AND P2, PT, R24, 0x19, PT ;  /* 0x000000191800780c */ /* 0x000fe20003f46270 */
[-C--:B------:R-:W-:Y:S01]  /*4ea0*/  FMUL R67, R67, R14.reuse ;  /* 0x0000000e43437220 */ /* 0x080fe20000400000 */
[----:B------:R-:W-:Y:S01]  /*4eb0*/  ISETP.LT.OR P0, PT, R6, 0x9, !P0 ;  /* 0x000000090600780c */ /* 0x000fe20004701670 */
[----:B------:R-:W-:Y:S01]  /*4ec0*/  FMUL R66, R66, R14 ;  /* 0x0000000e42427220 */ /* 0x000fe20000400000 */
[----:B------:R-:W-:Y:S01]  /*4ed0*/  ISETP.LT.OR P6, PT, R6, 0x1, !P2 ;  /* 0x000000010600780c */ /* 0x000fe200057c1670 */
[----:B------:R0:W-:Y:S01]  /*4ee0*/  @!P5 STG.E.U8 desc[UR20][R16.64+0x11], R5 ;  /* 0x000011051000d986 */ /* 0x0001e2000c101114 */
[----:B-1----:R-:W-:Y:S01]  /*4ef0*/  F2FP.SATFINITE.E5M2.F32.PACK_AB_MERGE_C R23, RZ, R76, RZ ;  /* 0x0000004cff17723e */ /* 0x002fe200048060ff */
[-C--:B------:R-:W-:Y:S01]  /*4f00*/  FMUL R64, R64, R14.reuse ;  /* 0x0000000e40407220 */ /* 0x080fe20000400000 */
[----:B------:R-:W-:Y:S01]  /*4f10*/  F2FP.SATFINITE.E5M2.F32.PACK_AB_MERGE_C R75, RZ, R75, RZ ;  /* 0x0000004bff4b723e */ /* 0x000fe200048060ff */
[----:B------:R-:W-:Y:S01]  /*4f20*/  @!P1 STG.E.U8 desc[UR20][R16.64+0x10], R79 ;  /* 0x0000104f10009986 */ /* 0x000fe2000c101114 */
[----:B------:R-:W-:Y:S01]  /*4f30*/  ISETP.GE.AND P1, PT, R24, 0x1a, PT ;  /* 0x0000001a1800780c */ /* 0x000fe20003f26270 */
[-C--:B------:R-:W-:Y:S01]  /*4f40*/  FMUL R65, R65, R14.reuse ;  /* 0x0000000e41417220 */ /* 0x080fe20000400000 */
[C---:B------:R-:W-:Y:S01]  /*4f50*/  ISETP.LT.OR P2, PT, R6.reuse, 0x9, !P2 ;  /* 0x000000090600780c */ /* 0x040fe20005741670 */
[----:B------:R1:W-:Y:S01]  /*4f60*/  @!P3 STG.E.U8 desc[UR20][R18.64+0x11], R23 ;  /* 0x000011171200b986 */ /* 0x0003e2000c101114 */
[C---:B------:R-:W-:Y:S01]  /*4f70*/  ISETP.LT.OR P5, PT, R6.reuse, 0x1, !P1 ;  /* 0x000000010600780c */ /* 0x040fe20004fa1670 */
[----:B------:R-:W-:Y:S01]  /*4f80*/  FMUL R63, R63, R14 ;  /* 0x0000000e3f3f7220 */ /* 0x000fe20000400000 */
[----:B------:R-:W-:Y:S01]  /*4f90*/  ISETP.LT.OR P3, PT, R6, 0x9, !P1 ;  /* 0x000000090600780c */ /* 0x000fe20004f61670 */
[----:B------:R-:W-:Y:S01]  /*4fa0*/  @!P0 STG.E.U8 desc[UR20][R18.64+0x10], R77 ;  /* 0x0000104d12008986 */ /* 0x000fe2000c101114 */
[----:B0-----:R-:W-:Y:S01]  /*4fb0*/  F2FP.SATFINITE.E5M2.F32.PACK_AB_MERGE_C R5, RZ, R74, RZ ;  /* 0x0000004aff05723e */ /* 0x001fe200048060ff */
[-C--:B------:R-:W-:Y:S01]  /*4fc0*/  FMUL R62, R62, R14.reuse ;  /* 0x0000000e3e3e7220 */ /* 0x080fe20000400000 */
[C---:B------:R-:W-:Y:S01]  /*4fd0*/  ISETP.GE.AND P0, PT, R24.reuse, 0x21, PT ;  /* 0x000000211800780c */ /* 0x040fe20003f06270 */
[----:B------:R-:W-:Y:S01]  /*4fe0*/  @!P6 STG.E.U8 desc[UR20][R16.64+0x18], R75 ;  /* 0x0000184b1000e986 */ /* 0x000fe2000c101114 */
[----:B------:R-:W-:Y:S01]  /*4ff0*/  ISETP.GE.AND P1, PT, R24, 0x22, PT ;  /* 0x000000221800780c */ /* 0x000fe20003f26270 */
[-C--:B------:R-:W-:Y:S01]  /*5000*/  FMUL R61, R61, R14.reuse ;  /* 0x0000000e3d3d7220 */ /* 0x080fe20000400000 */
[----:B------:R-:W-:Y:S01]  /*5010*/  ISETP.LT.OR P6, PT, R6, 0x1, !P0 ;  /* 0x000000010600780c */ /* 0x000fe200047c1670 */
[----:B------:R-:W-:Y:S01]  /*5020*/  FMUL R60, R60, R14 ;  /* 0x0000000e3c3c7220 */ /* 0x000fe20000400000 */
[----:B-1----:R-:W-:Y:S01]  /*5030*/  F2FP.SATFINITE.E5M2.F32.PACK_AB_MERGE_C R23, RZ, R72, RZ ;  /* 0x00000048ff17723e */ /* 0x002fe200048060ff */
[----:B------:R0:W-:Y:S01]  /*5040*/  @!P5 STG.E.U8 desc[UR20][R16.64+0x19], R5 ;  /* 0x000019051000d986 */ /* 0x0001e2000c101114 */
[----:B------:R-:W-:Y:S01]  /*5050*/  ISETP.LT.OR P5, PT, R6, 0x1, !P1 ;  /* 0x000000010600780c */ /* 0x000fe20004fa1670 */
[-C--:B------:R-:W-:Y:S01]  /*5060*/  FMUL R59, R59, R14.reuse ;  /* 0x0000000e3b3b7220 */ /* 0x080fe20000400000 */
[----:B------:R-:W-:Y:S01]  /*5070*/  F2FP.SATFINITE.E5M2.F32.PACK_AB_MERGE_C R73, RZ, R73, RZ ;  /* 0x00000049ff49723e */ /* 0x000fe200048060ff */
[----:B------:R1:W-:Y:S01]  /*5080*/  @!P3 STG.E.U8 desc[UR20][R18.64+0x19], R23 ;  /* 0x000019171200b986 */ /* 0x0003e2000c101114 */
[----:B------:R-:W-:Y:S01]  /*5090*/  F2FP.SATFINITE.E5M2.F32.PACK_AB_MERGE_C R71, RZ, R71, RZ ;  /* 0x00000047ff47723e */ /* 0x000fe200048060ff */
[----:B------:R-:W-:Y:S01]  /*50a0*/  FMUL R58, R58, R14 ;  /* 0x0000000e3a3a7220 */ /* 0x000fe20000400000 */
[----:B------:R-:W-:Y:S01]  /*50b0*/  F2FP.SATFINITE.E5M2.F32.PACK_AB_MERGE_C R25, RZ, R70, RZ ;  /* 0x00000046ff19723e */ /* 0x000fe200048060ff */
[----:B------:R-:W-:Y:S01]  /*50c0*/  @!P2 STG.E.U8 desc[UR20][R18.64+0x18], R73 ;  /* 0x000018491200a986 */ /* 0x000fe2000c101114 */
[----:B------:R-:W-:Y:S01]  /*50d0*/  ISETP.LT.OR P3, PT, R6, 0x9, !P1 ;  /* 0x000000090600780c */ /* 0x000fe20004f61670 */
[-C--:B------:R-:W-:Y:S01]  /*50e0*/  FMUL R57, R57, R14.reuse ;  /* 0x0000000e39397220 */ /* 0x080fe20000400000 */
[----:B------:R-:W-:Y:S01]  /*50f0*/  ISETP.GE.AND P2, PT, R24, 0x29, PT ;  /* 0x000000291800780c */ /* 0x000fe20003f46270 */
[----:B------:R-:W-:Y:S01]  /*5100*/  @!P6 STG.E.U8 desc[UR20][R16.64+0x20], R71 ;  /* 0x000020471000e986 */ /* 0x000fe2000c101114 */
[----:B------:R-:W-:Y:S01]  /*5110*/  ISETP.LT.OR P0, PT, R6, 0x9, !P0 ;  /* 0x000000090600780c */ /* 0x000fe20004701670 */
[----:B------:R-:W-:Y:S01]  /*5120*/  FMUL R56, R56, R14 ;  /* 0x0000000e38387220 */ /* 0x000fe20000400000 */
[----:B------:R-:W-:Y:S01]  /*5130*/  ISETP.GE.AND P1, PT, R24, 0x2a, PT ;  /* 0x0000002a1800780c */ /* 0x000fe20003f26270 */
[----:B------:R-:W-:Y:S01]  /*5140*/  @!P5 STG.E.U8 desc[UR20][R16.64+0x21], R25 ;  /* 0x000021191000d986 */ /* 0x000fe2000c101114 */
[----:B------:R-:W-:-:S02]  /*5150*/  ISETP.LT.OR P6, PT, R6, 0x1, !P2 ;  /* 0x000000010600780c */ /* 0x000fc400057c1670 */
[C---:B------:R-:W-:Y:S02]  /*5160*/  ISETP.LT.OR P5, PT, R6.reuse, 0x1, !P1 ;  /* 0x000000010600780c */ /* 0x040fe40004fa1670 */
[----:B------:R-:W-:Y:S02]  /*5170*/  F2FP.SATFINITE.E5M2.F32.PACK_AB_MERGE_C R69, RZ, R69, RZ ;  /* 0x00000045ff45723e */ /* 0x000fe400048060ff */
[----:B0-----:R-:W-:Y:S02]  /*5180*/  F2FP.SATFINITE.E5M2.F32.PACK_AB_MERGE_C R5, RZ, R68, RZ ;  /* 0x00000044ff05723e */ /* 0x001fe400048060ff */
[----:B------:R-:W-:Y:S01]  /*5190*/  F2FP.SATFINITE.E5M2.F32.PACK_AB_MERGE_C R67, RZ, R67, RZ ;  /* 0x00000043ff43723e */ /* 0x000fe200048060ff */
[----:B------:R-:W-:Y:S01]  /*51a0*/  @!P0 STG.E.U8 desc[UR20][R18.64+0x20], R69 ;  /* 0x0000204512008986 */ /* 0x000fe2000c101114 */
[----:B-1----:R-:W-:Y:S02]  /*51b0*/  F2FP.SATFINITE.E5M2.F32.PACK_AB_MERGE_C R23, RZ, R66, RZ ;  /* 0x00000042ff17723e */ /* 0x002fe400048060ff */
[C---:B------:R-:W-:Y:S01]  /*51c0*/  ISETP.LT.OR P1, PT, R6.reuse, 0x9, !P1 ;  /* 0x000000090600780c */ /* 0x040fe20004f21670 */
[----:B------:R0:W-:Y:S01]  /*51d0*/  @!P3 STG.E.U8 desc[UR20][R18.64+0x21], R5 ;  /* 0x000021051200b986 */ /* 0x0001e2000c101114 */
[----:B------:R-:W-:-:S02]  /*51e0*/  ISETP.LT.OR P2, PT, R6, 0x9, !P2 ;  /* 0x000000090600780c */ /* 0x000fc40005741670 */
[C---:B------:R-:W-:Y:S01]  /*51f0*/  ISETP.GE.AND P3, PT, R24.reuse, 0x31, PT ;  /* 0x000000311800780c */ /* 0x040fe20003f66270 */
[----:B------:R-:W-:Y:S01]  /*5200*/  @!P6 STG.E.U8 desc[UR20][R16.64+0x28], R67 ;  /* 0x000028431000e986 */ /* 0x000fe2000c101114 */
[----:B------:R-:W-:Y:S02]  /*5210*/  ISETP.GE.AND P0, PT, R24, 0x32, PT ;  /* 0x000000321800780c */ /* 0x000fe40003f06270 */
[----:B------:R-:W-:Y:S01]  /*5220*/  F2FP.SATFINITE.E5M2.F32.PACK_AB_MERGE_C R65, RZ, R65, RZ ;  /* 0x00000041ff41723e */ /* 0x000fe200048060ff */
[----:B------:R1:W-:Y:S01]  /*5230*/  @!P5 STG.E.U8 desc[UR20][R16.64+0x29], R23 ;  /* 0x000029171000d986 */ /* 0x0003e2000c101114 */
[C---:B------:R-:W-:Y:S02]  /*5240*/  ISETP.LT.OR P5, PT, R6.reuse, 0x1, !P3 ;  /* 0x000000010600780c */ /* 0x040fe40005fa1670 */
[----:B------:R-:W-:Y:S02]  /*5250*/  ISETP.LT.OR P6, PT, R6, 0x1, !P0 ;  /* 0x000000010600780c */ /* 0x000fe400047c1670 */
[----:B0-----:R-:W-:Y:S01]  /*5260*/  F2FP.SATFINITE.E5M2.F32.PACK_AB_MERGE_C R5, RZ, R64, RZ ;  /* 0x00000040ff05723e */ /* 0x001fe200048060ff */
[----:B------:R-:W-:Y:S01]  /*5270*/  @!P2 STG.E.U8 desc[UR20][R18.64+0x28], R65 ;  /* 0x000028411200a986 */ /* 0x000fe2000c101114 */
[----:B------:R-:W-:-:S02]  /*5280*/  F2FP.SATFINITE.E5M2.F32.PACK_AB_MERGE_C R63, RZ, R63, RZ ;  /* 0x0000003fff3f723e */ /* 0x000fc400048060ff */
[----:B------:R-:W-:Y:S01]  /*5290*/  ISETP.GE.AND P2, PT, R24, 0x3a, PT ;  /* 0x0000003a1800780c */ /* 0x000fe20003f46270 */
[----:B------:R0:W-:Y:S01]  /*52a0*/  @!P1 STG.E.U8 desc[UR20][R18.64+0x29], R5 ;  /* 0x0000290512009986 */ /* 0x0001e2000c101114 */
[----:B------:R-:W-:Y:S02]  /*52b0*/  ISETP.LT.OR P1, PT, R6, 0x9, !P3 ;  /* 0x000000090600780c */ /* 0x000fe40005f21670 */
[----:B-1----:R-:W-:Y:S01]  /*52c0*/  F2FP.SATFINITE.E5M2.F32.PACK_AB_MERGE_C R23, RZ, R62, RZ ;  /* 0x0000003eff17723e */ /* 0x002fe200048060ff */
[----:B------:R-:W-:Y:S01]  /*52d0*/  @!P5 STG.E.U8 desc[UR20][R16.64+0x30], R63 ;  /* 0x0000303f1000d986 */ /* 0x000fe2000c101114 */
[----:B------:R-:W-:Y:S02]  /*52e0*/  ISETP.GE.AND P3, PT, R24, 0x39, PT ;  /* 0x000000391800780c */ /* 0x000fe40003f66270 */
[C---:B------:R-:W-:Y:S01]  /*52f0*/  ISETP.LT.OR P0, PT, R6.reuse, 0x9, !P0 ;  /* 0x000000090600780c */ /* 0x040fe20004701670 */
[----:B------:R1:W-:Y:S01]  /*5300*/  @!P6 STG.E.U8 desc[UR20][R16.64+0x31], R23 ;  /* 0x000031171000e986 */ /* 0x0003e2000c101114 */
[----:B------:R-:W-:-:S02]  /*5310*/  ISETP.LT.OR P5, PT, R6, 0x1, !P3 ;  /* 0x000000010600780c */ /* 0x000fc40005fa1670 */
[C---:B------:R-:W-:Y:S02]  /*5320*/  ISETP.LT.OR P6, PT, R6.reuse, 0x1, !P2 ;  /* 0x000000010600780c */ /* 0x040fe400057c1670 */
[C---:B------:R-:W-:Y:S02]  /*5330*/  ISETP.LT.OR P3, PT, R6.reuse, 0x9, !P3 ;  /* 0x000000090600780c */ /* 0x040fe40005f61670 */
[----:B------:R-:W-:Y:S02]  /*5340*/  ISETP.LT.OR P2, PT, R6, 0x9, !P2 ;  /* 0x000000090600780c */ /* 0x000fe40005741670 */
[----:B------:R-:W-:Y:S02]  /*5350*/  F2FP.SATFINITE.E5M2.F32.PACK_AB_MERGE_C R61, RZ, R61, RZ ;  /* 0x0000003dff3d723e */ /* 0x000fe400048060ff */
[----:B0-----:R-:W-:Y:S02]  /*5360*/  F2FP.SATFINITE.E5M2.F32.PACK_AB_MERGE_C R5, RZ, R60, RZ ;  /* 0x0000003cff05723e */ /* 0x001fe400048060ff */
[----:B------:R-:W-:Y:S01]  /*5370*/  F2FP.SATFINITE.E5M2.F32.PACK_AB_MERGE_C R59, RZ, R59, RZ ;  /* 0x0000003bff3b723e */ /* 0x000fe200048060ff */
[----:B------:R0:W-:Y:S01]  /*5380*/  @!P1 STG.E.U8 desc[UR20][R18.64+0x30], R61 ;  /* 0x0000303d12009986 */ /* 0x0001e2000c101114 */
[----:B-1----:R-:W-:-:S02]  /*5390*/  F2FP.SATFINITE.E5M2.F32.PACK_AB_MERGE_C R23, RZ, R58, RZ ;  /* 0x0000003aff17723e */ /* 0x002fc400048060ff */
[----:B------:R-:W-:Y:S01]  /*53a0*/  F2FP.SATFINITE.E5M2.F32.PACK_AB_MERGE_C R57, RZ, R57, RZ ;  /* 0x00000039ff39723e */ /* 0x000fe200048060ff */
[----:B------:R0:W-:Y:S01]  /*53b0*/  @!P0 STG.E.U8 desc[UR20][R18.64+0x31], R5 ;  /* 0x0000310512008986 */ /* 0x0001e2000c101114 */
[----:B------:R-:W-:-:S03]  /*53c0*/  F2FP.SATFINITE.E5M2.F32.PACK_AB_MERGE_C R25, RZ, R56, RZ ;  /* 0x00000038ff19723e */ /* 0x000fc600048060ff */
[----:B------:R0:W-:Y:S04]  /*53d0*/  @!P5 STG.E.U8 desc[UR20][R16.64+0x38], R59 ;  /* 0x0000383b1000d986 */ /* 0x0001e8000c101114 */
[----:B------:R0:W-:Y:S04]  /*53e0*/  @!P6 STG.E.U8 desc[UR20][R16.64+0x39], R23 ;  /* 0x000039171000e986 */ /* 0x0001e8000c101114 */
[----:B------:R0:W-:Y:S04]  /*53f0*/  @!P3 STG.E.U8 desc[UR20][R18.64+0x38], R57 ;  /* 0x000038391200b986 */ /* 0x0001e8000c101114 */
[----:B------:R0:W-:Y:S02]  /*5400*/  @!P2 STG.E.U8 desc[UR20][R18.64+0x39], R25 ;  /* 0x000039191200a986 */ /* 0x0001e4000c101114 */
.L_x_108:
[----:B------:R-:W-:Y:S05]  /*5410*/  BSYNC B0 ;  /* 0x0000000000007941 */ /* 0x000fea0003800000 */
.L_x_42:
[C---:B------:R-:W-:Y:S01]  /*5420*/  LEA R2, P0, R8.reuse, R2, 0x1 ;  /* 0x0000000208027211 */ /* 0x040fe200078008ff */
[----:B------:R-:W-:Y:S01]  /*5430*/  ULDC.64 UR6, c[0x0][0x650] ;  /* 0x0001940000067ab9 */ /* 0x000fe20000000a00 */
[----:B-----5:R-:W-:Y:S01]  /*5440*/  IMAD.U32 R4, RZ, RZ, UR12 ;  /* 0x0000000cff047e24 */ /* 0x020fe2000f8e00ff */
[----:B0-----:R-:W-:Y:S01]  /*5450*/  PRMT R16, RZ, 0x7610, R16 ;  /* 0x00007610ff107816 */ /* 0x001fe20000000010 */
[----:B------:R-:W-:Y:S01]  /*5460*/  IMAD.MOV.U32 R6, RZ, RZ, -0x1 ;  /* 0xffffffffff067424 */ /* 0x000fe200078e00ff */
[----:B------:R-:W-:Y:S01]  /*5470*/  LEA.HI.X R3, R8, R3, R0, 0x1, P0 ;  /* 0x0000000308037211 */ /* 0x000fe200000f0c00 */
[----:B------:R0:W-:Y:S01]  /*5480*/  SYNCS.ARRIVE.TRANS64.A1T0 RZ, [R4+UR23], RZ ;  /* 0x000000ff04ff79a7 */ /* 0x0001e20008100017 */
[----:B------:R-:W-:Y:S01]  /*5490*/  ISETP.GE.U32.AND P0, PT, R2, UR6, PT ;  /* 0x0000000602007c0c */ /* 0x000fe2000bf06070 */
[----:B------:R-:W-:-:S03]  /*54a0*/  IMAD.MOV.U32 R5, RZ, RZ, -0x1 ;  /* 0xffffffffff057424 */ /* 0x000fc600078e00ff */
[----:B------:R-:W-:Y:S01]  /*54b0*/  ISETP.GE.U32.AND.EX P0, PT, R3, UR7, PT, P0 ;  /* 0x0000000703007c0c */ /* 0x000fe2000bf06100 */
[----:B0-----:R-:W-:-:S12]  /*54c0*/  IMAD.MOV.U32 R4, RZ, RZ, -0x1 ;  /* 0xffffffffff047424 */ /* 0x001fd800078e00ff */
[----:B------:R-:W-:Y:S05]  /*54d0*/  @P0 BRA `(.L_x_109) ;  /* 0x0000000400600947 */ /* 0x000fea0003800000 */
[----:B------:R-:W0:Y:S01]  /*54e0*/  S2R R28, SR_CTAID.X ;  /* 0x00000000001c7919 */ /* 0x000e220000002500 */
[----:B--234-:R-:W2:Y:S01]  /*54f0*/  LDC.64 R22, c[0x0][0x628] ;  /* 0x00018a00ff167b82 */ /* 0x01cea20000000a00 */
[----:B------:R-:W-:Y:S01]  /*5500*/  ULDC UR6, c[0x0][0x150] ;  /* 0x0000540000067ab9 */ /* 0x000fe20000000800 */
[----:B-1----:R-:W-:Y:S01]  /*5510*/  IMAD.MOV.U32 R18, RZ, RZ, R2 ;  /* 0x000000ffff127224 */ /* 0x002fe200078e0002 */
[----:B------:R-:W1:Y:S01]  /*5520*/  S2R R30, SR_CTAID.Y ;  /* 0x00000000001e7919 */ /* 0x000e620000002600 */
[----:B------:R-:W-:-:S04]  /*5530*/  IMAD.MOV.U32 R19, RZ, RZ, R3 ;  /* 0x000000ffff137224 */ /* 0x000fc800078e0003 */
[----:B------:R-:W3:Y:S08]  /*5540*/  LDC R31, c[0x0][0x144] ;  /* 0x00005100ff1f7b82 */ /* 0x000ef00000000800 */
[----:B------:R-:W4:Y:S08]  /*5550*/  LDC R6, c[0x0][0x630] ;  /* 0x00018c00ff067b82 */ /* 0x000f300000000800 */
[----:B------:R-:W1:Y:S01]  /*5560*/  LDC.64 R26, c[0x0][0x620] ;  /* 0x00018800ff1a7b82 */ /* 0x000e620000000a00 */
[----:B--2---:R-:W-:-:S04]  /*5570*/  ISETP.NE.U32.AND P0, PT, R22, RZ, PT ;  /* 0x000000ff1600720c */ /* 0x004fc80003f05070 */
[----:B------:R-:W-:Y:S02]  /*5580*/  ISETP.NE.AND.EX P0, PT, R23, RZ, PT, P0 ;  /* 0x000000ff1700720c */ /* 0x000fe40003f05300 */
[----:B0-----:R-:W-:-:S05]  /*5590*/  I2FP.F32.U32 R4, R28 ;  /* 0x0000001c00047245 */ /* 0x001fca0000201000 */
[----:B------:R-:W-:-:S04]  /*55a0*/  FMUL R4, R4, UR6 ;  /* 0x0000000604047c20 */ /* 0x000fc80008400000 */
[----:B------:R0:W2:Y:S02]  /*55b0*/  F2I.U32.TRUNC.NTZ R29, R4 ;  /* 0x00000004001d7305 */ /* 0x0000a4000020f000 */
[----:B---34-:R-:W-:Y:S05]  /*55c0*/  @!P0 BRA `(.L_x_110) ;  /* 0x0000000000288947 */ /* 0x018fea0003800000 */
[----:B------:R-:W3:Y:S02]  /*55d0*/  LDC R5, c[0x0][0x634] ;  /* 0x00018d00ff057b82 */ /* 0x000ee40000000800 */
[----:B---3--:R-:W-:-:S05]  /*55e0*/  IADD3 R19, P0, R2, R5, RZ ;  /* 0x0000000502137210 */ /* 0x008fca0007f1e0ff */
[----:B------:R-:W-:-:S04]  /*55f0*/  IMAD.X R25, RZ, RZ, R3, P0 ;  /* 0x000000ffff197224 */ /* 0x000fc800000e0603 */
[----:B0-----:R-:W-:-:S04]  /*5600*/  IMAD.WIDE.U32 R4, R25, R22, RZ ;  /* 0x0000001619047225 */ /* 0x001fc800078e00ff */
[----:B------:R-:W-:-:S04]  /*5610*/  IMAD.WIDE.U32 R16, P0, R19, R23, R4 ;  /* 0x0000001713107225 */ /* 0x000fc80007800004 */
[----:B------:R-:W-:-:S04]  /*5620*/  IMAD.WIDE.U32 R4, R19, R22, RZ ;  /* 0x0000001613047225 */ /* 0x000fc800078e00ff */
[----:B------:R-:W-:Y:S01]  /*5630*/  IMAD.X R19, RZ, RZ, RZ, P0 ;  /* 0x000000ffff137224 */ /* 0x000fe200000e06ff */
[----:B------:R-:W-:Y:S01]  /*5640*/  IADD3 RZ, P0, R5, R16, RZ ;  /* 0x0000001005ff7210 */ /* 0x000fe20007f1e0ff */
[----:B------:R-:W-:-:S04]  /*5650*/  IMAD.MOV.U32 R18, RZ, RZ, R17 ;  /* 0x000000ffff127224 */ /* 0x000fc800078e0011 */
[----:B------:R-:W-:-:S08]  /*5660*/  IMAD.WIDE.U32.X R18, R25, R23, R18, P0 ;  /* 0x0000001719127225 */ /* 0x000fd000000e0412 */
.L_x_110:
[-CC-:B------:R-:W-:Y:S01]  /*5670*/  SHF.R.U64 R24, R18, R6.reuse, R19.reuse ;  /* 0x0000000612187219 */ /* 0x180fe20000001213 */
[----:B------:R-:W3:Y:S01]  /*5680*/  LDC.64 R34, c[0x0][0x640] ;  /* 0x00019000ff227b82 */ /* 0x000ee20000000a00 */
[----:B0-----:R-:W-:Y:S01]  /*5690*/  SHF.R.U32.HI R4, RZ, R6, R19 ;  /* 0x00000006ff047219 */ /* 0x001fe20000011613 */
[----:B--2---:R-:W-:Y:S01]  /*56a0*/  IMAD.MOV R29, RZ, RZ, -R29 ;  /* 0x000000ffff1d7224 */ /* 0x004fe200078e0a1d */
[----:B------:R-:W-:Y:S01]  /*56b0*/  IADD3 R17, P0, RZ, -R24, RZ ;  /* 0x80000018ff117210 */ /* 0x000fe20007f1e0ff */
[----:B------:R-:W-:Y:S01]  /*56c0*/  ULDC UR6, c[0x0][0x154] ;  /* 0x0000550000067ab9 */ /* 0x000fe20000000800 */
[----:B------:R-:W-:Y:S02]  /*56d0*/  IMAD.MOV.U32 R19, RZ, RZ, 0x1 ;  /* 0x00000001ff137424 */ /* 0x000fe400078e00ff */
[----:B------:R-:W-:Y:S01]  /*56e0*/  IMAD R29, R31, R29, R28 ;  /* 0x0000001d1f1d7224 */ /* 0x000fe200078e021c */
[----:B------:R-:W0:Y:S01]  /*56f0*/  LDC R16, c[0x0][0x618] ;  /* 0x00018600ff107b82 */ /* 0x000e220000000800 */
[----:B------:R-:W-:-:S04]  /*5700*/  IMAD.X R5, RZ, RZ, ~R4, P0 ;  /* 0x000000ffff057224 */ /* 0x000fc800000e0e04 */
[-C--:B-1----:R-:W-:Y:S02]  /*5710*/  IMAD R6, R5, R26.reuse, RZ ;  /* 0x0000001a05067224 */ /* 0x082fe400078e02ff */
[C---:B------:R-:W-:Y:S01]  /*5720*/  IMAD.WIDE.U32 R4, R17.reuse, R26, R2 ;  /* 0x0000001a11047225 */ /* 0x040fe200078e0002 */
[----:B------:R-:W1:Y:S03]  /*5730*/  LDC R18, c[0x0][0x608] ;  /* 0x00018200ff127b82 */ /* 0x000e660000000800 */
[----:B------:R-:W-:Y:S01]  /*5740*/  IMAD R17, R17, R27, R6 ;  /* 0x0000001b11117224 */ /* 0x000fe200078e0206 */
[----:B------:R-:W-:-:S03]  /*5750*/  I2FP.F32.U32 R6, R30 ;  /* 0x0000001e00067245 */ /* 0x000fc60000201000 */
[----:B------:R-:W-:Y:S01]  /*5760*/  IMAD.IADD R5, R5, 0x1, R17 ;  /* 0x0000000105057824 */ /* 0x000fe200078e0211 */
[----:B------:R-:W2:Y:S01]  /*5770*/  LDC R32, c[0x0][0x658] ;  /* 0x00019600ff207b82 */ /* 0x000ea20000000800 */
[----:B---3--:R-:W-:Y:S01]  /*5780*/  ISETP.NE.U32.AND P0, PT, R34, RZ, PT ;  /* 0x000000ff2200720c */ /* 0x008fe20003f05070 */
[----:B------:R-:W-:-:S03]  /*5790*/  IMAD.MOV.U32 R17, RZ, RZ, -0x1 ;  /* 0xffffffffff117424 */ /* 0x000fc600078e00ff */
[----:B------:R-:W-:-:S03]  /*57a0*/  ISETP.NE.AND.EX P0, PT, R35, RZ, PT, P0 ;  /* 0x000000ff2300720c */ /* 0x000fc60003f05300 */
[----:B------:R-:W3:Y:S01]  /*57b0*/  LDC R27, c[0x0][0x148] ;  /* 0x00005200ff1b7b82 */ /* 0x000ee20000000800 */
[-CC-:B0-----:R-:W-:Y:S02]  /*57c0*/  SHF.R.U64 R22, R4, R16.reuse, R5.reuse ;  /* 0x0000001004167219 */ /* 0x181fe40000001205 */
[----:B------:R-:W-:Y:S01]  /*57d0*/  SHF.R.U32.HI R5, RZ, R16, R5 ;  /* 0x00000010ff057219 */ /* 0x000fe20000011605 */
[----:B------:R-:W-:-:S04]  /*57e0*/  FMUL R16, R6, UR6 ;  /* 0x0000000606107c20 */ /* 0x000fc80008400000 */
[----:B------:R-:W0:Y:S01]  /*57f0*/  LDC R28, c[0x0][0x600] ;  /* 0x00018000ff1c7b82 */ /* 0x000e220000000800 */
[----:B------:R4:W0:Y:S01]  /*5800*/  F2I.U32.TRUNC.NTZ R25, R16 ;  /* 0x0000001000197305 */ /* 0x000822000020f000 */
[-CC-:B-1----:R-:W-:Y:S02]  /*5810*/  SHF.R.U64 R6, R22, R18.reuse, R5.reuse ;  /* 0x0000001216067219 */ /* 0x182fe40000001205 */
[----:B------:R-:W-:-:S04]  /*5820*/  SHF.R.U32.HI R5, RZ, R18, R5 ;  /* 0x00000012ff057219 */ /* 0x000fc80000011605 */
[----:B------:R-:W1:Y:S01]  /*5830*/  LDC R33, c[0x0][0x648] ;  /* 0x00019200ff217b82 */ /* 0x000e620000000800 */
[-CC-:B--2---:R-:W-:Y:S02]  /*5840*/  SHF.R.U64 R26, R6, R32.reuse, R5.reuse ;  /* 0x00000020061a7219 */ /* 0x184fe40000001205 */
[-C--:B------:R-:W-:Y:S02]  /*5850*/  SHF.L.U32 R17, R17, R32.reuse, RZ ;  /* 0x0000002011117219 */ /* 0x080fe400000006ff */
[-C--:B------:R-:W-:Y:S01]  /*5860*/  SHF.R.U32.HI R5, RZ, R32.reuse, R5 ;  /* 0x00000020ff057219 */ /* 0x080fe20000011605 */
[----:B------:R-:W-:Y:S01]  /*5870*/  IMAD.MOV.U32 R4, RZ, RZ, R26 ;  /* 0x000000ffff047224 */ /* 0x000fe200078e001a */
[----:B------:R-:W-:Y:S01]  /*5880*/  SHF.L.U32 R32, R19, R32, RZ ;  /* 0x0000002013207219 */ /* 0x000fe200000006ff */
[----:B------:R-:W2:Y:S01]  /*5890*/  LDC R36, c[0x0][0x638] ;  /* 0x00018e00ff247b82 */ /* 0x000ea20000000800 */
[----:B------:R-:W-:-:S07]  /*58a0*/  LOP3.LUT R31, RZ, R17, RZ, 0x33, !PT ;  /* 0x00000011ff1f7212 */ /* 0x000fce00078e33ff */
[----:B------:R-:W0:Y:S01]  /*58b0*/  LDC R37, c[0x0][0x610] ;  /* 0x00018400ff257b82 */ /* 0x000e220000000800 */
[----:B----4-:R-:W-:Y:S05]  /*58c0*/  @!P0 BRA `(.L_x_111) ;  /* 0x0000000000288947 */ /* 0x010fea0003800000 */
[----:B------:R-:W4:Y:S02]  /*58d0*/  LDC R19, c[0x0][0x64c] ;  /* 0x00019300ff137b82 */ /* 0x000f240000000800 */
[----:B----4-:R-:W-:-:S05]  /*58e0*/  IADD3 R19, P0, R26, R19, RZ ;  /* 0x000000131a137210 */ /* 0x010fca0007f1e0ff */
        /* <DEDUP_REMOVED lines=8> */
.L_x_111:
[----:B-1----:R-:W-:Y:S01]  /*5970*/  SHF.R.U64 R4, R4, R33, R5 ;  /* 0x0000002104047219 */ /* 0x002fe20000001205 */
[----:B0-----:R-:W-:Y:S01]  /*5980*/  VIADD R19, R28, 0xffffffff ;  /* 0xffffffff1c137836 */ /* 0x001fe20000000000 */
[----:B------:R-:W-:Y:S01]  /*5990*/  LOP3.LUT R17, R6, R31, RZ, 0xc0, !PT ;  /* 0x0000001f06117212 */ /* 0x000fe200078ec0ff */
[----:B------:R-:W-:Y:S02]  /*59a0*/  IMAD.MOV R25, RZ, RZ, -R25 ;  /* 0x000000ffff197224 */ /* 0x000fe400078e0a19 */
[----:B------:R-:W-:Y:S02]  /*59b0*/  IMAD.MOV R5, RZ, RZ, -R4 ;  /* 0x000000ffff057224 */ /* 0x000fe400078e0a04 */
[----:B------:R-:W-:Y:S01]  /*59c0*/  IMAD R6, R32, R4, R17 ;  /* 0x0000000420067224 */ /* 0x000fe200078e0211 */
[----:B------:R-:W-:Y:S01]  /*59d0*/  LOP3.LUT R17, R22, R19, RZ, 0xc0, !PT ;  /* 0x0000001316117212 */ /* 0x000fe200078ec0ff */
[----:B---3--:R-:W-:Y:S02]  /*59e0*/  @P4 IMAD R29, R27, R25, R30 ;  /* 0x000000191b1d4224 */ /* 0x008fe400078e021e */
[----:B--2---:R-:W-:-:S02]  /*59f0*/  IMAD R4, R5, R36, R26 ;  /* 0x0000002405047224 */ /* 0x004fc400078e021a */
[----:B------:R-:W-:Y:S02]  /*5a00*/  IMAD R6, R6, R37, R29 ;  /* 0x0000002506067224 */ /* 0x000fe400078e021d */
[----:B------:R-:W-:Y:S02]  /*5a10*/  IMAD R5, R4, R28, R17 ;  /* 0x0000001c04057224 */ /* 0x000fe400078e0211 */
[----:B------:R-:W-:-:S03]  /*5a20*/  IMAD.MOV.U32 R16, RZ, RZ, 0x1 ;  /* 0x00000001ff107424 */ /* 0x000fc600078e00ff */
[----:B------:R-:W-:Y:S02]  /*5a30*/  SEL R4, R5, R6, !P4 ;  /* 0x0000000605047207 */ /* 0x000fe40006000000 */
[----:B------:R-:W-:Y:S01]  /*5a40*/  SEL R6, R6, R5, !P4 ;  /* 0x0000000506067207 */ /* 0x000fe20006000000 */
[----:B------:R-:W-:-:S07]  /*5a50*/  IMAD.MOV.U32 R5, RZ, RZ, R24 ;  /* 0x000000ffff057224 */ /* 0x000fce00078e0018 */
.L_x_109:
[----:B------:R-:W-:Y:S02]  /*5a60*/  LOP3.LUT P0, RZ, R16, 0xff, RZ, 0xc0, !PT ;  /* 0x000000ff10ff7812 */ /* 0x000fe4000780c0ff */
[----:B------:R-:W-:-:S11]  /*5a70*/  LOP3.LUT R89, R89, 0x1, RZ, 0x3c, !PT ;  /* 0x0000000159597812 */ /* 0x000fd600078e3cff */
[----:B------:R-:W-:Y:S05]  /*5a80*/  @P0 BRA `(.L_x_112) ;  /* 0xffffffbc006c0947 */ /* 0x000fea000383ffff */
[----:B------:R-:W-:Y:S05]  /*5a90*/  EXIT ;  /* 0x000000000000794d */ /* 0x000fea0003800000 */
.L_x_18:
[----:B------:R-:W-:-:S08]  /*5aa0*/  ISETP.NE.AND P0, PT, R18, RZ, PT ;  /* 0x000000ff1200720c */ /* 0x000fd00003f05270 */
[----:B--23-5:R-:W0:-:S00]  /*5ab0*/  USETMAXREG.DEALLOC.CTAPOOL 0x28 ;  /* 0x00000028000079c8 */ /* 0x02ce0000080e0500 */
[----:B------:R-:W-:Y:S05]  /*5ac0*/  @P0 EXIT ;  /* 0x000000000000094d */ /* 0x000fea0003800000 */
[----:B0-----:R-:W-:Y:S01]  /*5ad0*/  LOP3.LUT P0, RZ, R20, 0xff, RZ, 0xc0, !PT ;  /* 0x000000ff14ff7812 */ /* 0x001fe2000780c0ff */
[----:B------:R-:W-:Y:S02]  /*5ae0*/  IMAD.MOV.U32 R12, RZ, RZ, 0x1 ;  /* 0x00000001ff0c7424 */ /* 0x000fe400078e00ff */
[----:B------:R-:W-:-:S10]  /*5af0*/  IMAD.MOV.U32 R15, RZ, RZ, RZ ;  /* 0x000000ffff0f7224 */ /* 0x000fd400078e00ff */
[----:B------:R-:W-:Y:S05]  /*5b00*/  @!P0 BRA `(.L_x_113) ;  /* 0x0000000c00748947 */ /* 0x000fea0003800000 */
[----:B------:R-:W0:Y:S01]  /*5b10*/  S2UR UR9, SR_CgaCtaId ;  /* 0x00000000000979c3 */ /* 0x000e220000008800 */
[----:B------:R-:W-:Y:S01]  /*5b20*/  UMOV UR14, 0x1 ;  /* 0x00000001000e7882 */ /* 0x000fe20000000000 */
[----:B------:R-:W-:Y:S01]  /*5b30*/  LOP3.LUT P0, RZ, R11, 0x1f, RZ, 0xc0, !PT ;  /* 0x0000001f0bff7812 */ /* 0x000fe2000780c0ff */
[----:B------:R-:W-:Y:S01]  /*5b40*/  ULDC UR5, c[0x0][0x658] ;  /* 0x0001960000057ab9 */ /* 0x000fe20000000800 */
[----:B------:R-:W-:Y:S01]  /*5b50*/  UMOV UR7, 0xffffffff ;  /* 0xffffffff00077882 */ /* 0x000fe20000000000 */
[----:B------:R-:W-:Y:S01]  /*5b60*/  BSSY B0, `(.L_x_113) ;  /* 0x00000d7000007945 */ /* 0x000fe20003800000 */
[----:B------:R-:W-:Y:S01]  /*5b70*/  USHF.L.U32 UR7, UR7, UR5, URZ ;  /* 0x0000000507077299 */ /* 0x000fe2000800063f */
[C---:B------:R-:W-:Y:S01]  /*5b80*/  ISETP.NE.AND P2, PT, R10.reuse, RZ, PT ;  /* 0x000000ff0a00720c */ /* 0x040fe20003f45270 */
[----:B------:R-:W-:Y:S01]  /*5b90*/  IMAD.MOV.U32 R14, RZ, RZ, 0x1 ;  /* 0x00000001ff0e7424 */ /* 0x000fe200078e00ff */
[----:B------:R-:W-:Y:S01]  /*5ba0*/  ISETP.NE.OR P0, PT, R10, RZ, !P0 ;  /* 0x000000ff0a00720c */ /* 0x000fe20004705670 */
[----:B------:R-:W-:Y:S01]  /*5bb0*/  IMAD.MOV.U32 R12, RZ, RZ, 0x1 ;  /* 0x00000001ff0c7424 */ /* 0x000fe200078e00ff */
[----:B------:R-:W-:Y:S01]  /*5bc0*/  LOP3.LUT R13, R7, 0x2, RZ, 0xfc, !PT ;  /* 0x00000002070d7812 */ /* 0x000fe200078efcff */
[----:B------:R-:W-:Y:S01]  /*5bd0*/  IMAD.MOV.U32 R15, RZ, RZ, RZ ;  /* 0x000000ffff0f7224 */ /* 0x000fe200078e00ff */
[----:B------:R-:W-:Y:S01]  /*5be0*/  ULDC UR4, c[0x0][0x600] ;  /* 0x0001800000047ab9 */ /* 0x000fe20000000800 */
[----:B------:R-:W-:Y:S01]  /*5bf0*/  UMOV UR19, 0x1111 ;  /* 0x0000111100137882 */ /* 0x000fe20000000000 */
[----:B------:R-:W-:-:S02]  /*5c00*/  UIADD3 UR25, UR13, 0x1, URZ ;  /* 0x000000010d197890 */ /* 0x000fc4000fffe03f */
[----:B------:R-:W-:Y:S02]  /*5c10*/  UIADD3 UR4, UR4, -0x1, URZ ;  /* 0xffffffff04047890 */ /* 0x000fe4000fffe03f */
[----:B------:R-:W-:Y:S02]  /*5c20*/  USHF.L.U32 UR5, UR14, UR5, URZ ;  /* 0x000000050e057299 */ /* 0x000fe4000800063f */
[----:B------:R-:W-:Y:S01]  /*5c30*/  ULOP3.LUT UR7, URZ, UR7, URZ, 0x33, !UPT ;  /* 0x000000073f077292 */ /* 0x000fe2000f8e333f */
[----:B------:R-:W-:Y:S01]  /*5c40*/  ULDC.64 UR26, c[0x0][0x198] ;  /* 0x00006600001a7ab9 */ /* 0x000fe20000000a00 */
[----:B0-----:R-:W-:Y:S02]  /*5c50*/  USHF.R.U32.HI UR28, URZ, 0x2, UR9 ;  /* 0x000000023f1c7899 */ /* 0x001fe40008011609 */
[----:B------:R-:W-:Y:S02]  /*5c60*/  ULOP3.LUT UR8, UR9, 0x3, URZ, 0xc0, !UPT ;  /* 0x0000000309087892 */ /* 0x000fe4000f8ec03f */
[----:B------:R-:W-:-:S02]  /*5c70*/  USHF.L.U32 UR6, UR9, 0x4, URZ ;  /* 0x0000000409067899 */ /* 0x000fc4000800063f */
[----:B------:R-:W-:Y:S02]  /*5c80*/  USHF.L.U32 UR29, UR9, 0xb, URZ ;  /* 0x0000000b091d7899 */ /* 0x000fe4000800063f */
[----:B------:R-:W-:Y:S02]  /*5c90*/  ULOP3.LUT UR9, UR9, 0xfffffffc, URZ, 0xc0, !UPT ;  /* 0xfffffffc09097892 */ /* 0x000fe4000f8ec03f */
[----:B------:R-:W-:Y:S02]  /*5ca0*/  UISETP.GT.U32.AND UP0, UPT, UR8, 0xffff, UPT ;  /* 0x0000ffff0800788c */ /* 0x000fe4000bf04070 */
[----:B------:R-:W-:Y:S02]  /*5cb0*/  ULOP3.LUT UR11, UR9, 0x1, URZ, 0xfc, !UPT ;  /* 0x00000001090b7892 */ /* 0x000fe4000f8efc3f */
[----:B------:R-:W-:Y:S02]  /*5cc0*/  ULOP3.LUT UR12, UR9, 0x2, URZ, 0xfc, !UPT ;  /* 0x00000002090c7892 */ /* 0x000fe4000f8efc3f */
[----:B------:R-:W-:-:S02]  /*5cd0*/  USHF.L.U32 UR10, UR14, UR9, URZ ;  /* 0x000000090e0a7299 */ /* 0x000fc4000800063f */
[----:B------:R-:W-:Y:S02]  /*5ce0*/  ULOP3.LUT UR9, UR9, 0x3, URZ, 0xfc, !UPT ;  /* 0x0000000309097892 */ /* 0x000fe4000f8efc3f */
[----:B------:R-:W-:Y:S02]  /*5cf0*/  USHF.L.U32 UR11, UR14, UR11, URZ ;  /* 0x0000000b0e0b7299 */ /* 0x000fe4000800063f */
[----:B------:R-:W-:Y:S02]  /*5d00*/  USHF.L.U32 UR12, UR14, UR12, URZ ;  /* 0x0000000c0e0c7299 */ /* 0x000fe4000800063f */
[----:B------:R-:W-:Y:S02]  /*5d10*/  USEL UR8, UR8, 0xffff, !UP0 ;  /* 0x0000ffff08087887 */ /* 0x000fe4000c000000 */
[----:B------:R-:W-:Y:S02]  /*5d20*/  USHF.L.U32 UR9, UR14, UR9, URZ ;  /* 0x000000090e097299 */ /* 0x000fe4000800063f */
[----:B------:R-:W-:-:S02]  /*5d30*/  ULOP3.LUT UR10, UR12, UR10, UR11, 0xfe, !UPT ;  /* 0x0000000a0c0a7292 */ /* 0x000fc4000f8efe0b */
[----:B------:R-:W-:Y:S02]  /*5d40*/  ULOP3.LUT UR8, UR8, 0xffff, URZ, 0xc0, !UPT ;  /* 0x0000ffff08087892 */ /* 0x000fe4000f8ec03f */
[----:B------:R-:W-:Y:S02]  /*5d50*/  ULOP3.LUT UR6, UR6, 0x30, URZ, 0xc0, !UPT ;  /* 0x0000003006067892 */ /* 0x000fe4000f8ec03f */
[----:B------:R-:W-:Y:S02]  /*5d60*/  ULOP3.LUT UR18, UR10, UR9, URZ, 0xfc, !UPT ;  /* 0x000000090a127292 */ /* 0x000fe4000f8efc3f */
[----:B------:R-:W-:-:S12]  /*5d70*/  USHF.L.U32 UR19, UR19, UR8, URZ ;  /* 0x0000000813137299 */ /* 0x000fd8000800063f */
.L_x_125:
[----:B------:R-:W-:-:S03]  /*5d80*/  UMOV UR8, 0xffffffff ;  /* 0xffffffff00087882 */ /* 0x000fc60000000000 */
[----:B------:R-:W-:Y:S05]  /*5d90*/  BRA.DIV UR8, `(.L_x_114) ;  /* 0x0000001608587947 */ /* 0x000fea000b800000 */
[----:B------:R-:W-:-:S13]  /*5da0*/  ELECT P1, URZ, PT ;  /* 0x00000000003f782f */ /* 0x000fda0003820000 */
.L_x_148:
[----:B------:R-:W0:Y:S01]  /*5db0*/  LDC R10, c[0x0][0x28c] ;  /* 0x0000a300ff0a7b82 */ /* 0x000e220000000800 */
[----:B------:R-:W-:Y:S01]  /*5dc0*/  BSSY B1, `(.L_x_115) ;  /* 0x000003c000017945 */ /* 0x000fe20003800000 */
[----:B0-----:R-:W-:-:S13]  /*5dd0*/  ISETP.LT.OR P1, PT, R10, 0x1, !P1 ;  /* 0x000000010a00780c */ /* 0x001fda0004f21670 */
[----:B------:R-:W-:Y:S05]  /*5de0*/  @P1 BRA `(.L_x_116) ;  /* 0x0000000000e41947 */ /* 0x000fea0003800000 */
[----:B------:R-:W-:Y:S01]  /*5df0*/  LEA R10, R6, UR28, 0x2 ;  /* 0x0000001c060a7c11 */ /* 0x000fe2000f8e10ff */
[----:B------:R-:W-:Y:S01]  /*5e00*/  IMAD.MOV.U32 R18, RZ, RZ, RZ ;  /* 0x000000ffff127224 */ /* 0x000fe200078e00ff */
[----:B------:R-:W-:Y:S01]  /*5e10*/  LEA R16, R4, UR6, 0x6 ;  /* 0x0000000604107c11 */ /* 0x000fe2000f8e30ff */
[----:B------:R-:W-:Y:S02]  /*5e20*/  IMAD.U32 R20, RZ, RZ, UR25 ;  /* 0x00000019ff147e24 */ /* 0x000fe4000f8e00ff */
[----:B------:R-:W-:Y:S02]  /*5e30*/  IMAD.MOV.U32 R4, RZ, RZ, R12 ;  /* 0x000000ffff047224 */ /* 0x000fe400078e000c */
[----:B------:R-:W-:Y:S02]  /*5e40*/  IMAD.MOV.U32 R6, RZ, RZ, R15 ;  /* 0x000000ffff067224 */ /* 0x000fe400078e000f */
[----:B------:R-:W-:-:S07]  /*5e50*/  IMAD.SHL.U32 R17, R10, 0x10, RZ ;  /* 0x000000100a117824 */ /* 0x000fce00078e00ff */
.L_x_120:
[----:B------:R-:W0:Y:S01]  /*5e60*/  S2R R11, SR_CgaCtaId ;  /* 0x00000000000b7919 */ /* 0x000e220000008800 */
[----:B------:R-:W-:-:S04]  /*5e70*/  MOV R10, 0x400 ;  /* 0x00000400000a7802 */ /* 0x000fc80000000f00 */
[----:B0-----:R-:W-:Y:S02]  /*5e80*/  LEA R21, R11, R10, 0x18 ;  /* 0x0000000a0b157211 */ /* 0x001fe400078ec0ff */
[----:B------:R-:W-:Y:S01]  /*5e90*/  SHF.L.U32 R10, R4, 0x1f, RZ ;  /* 0x0000001f040a7819 */ /* 0x000fe200000006ff */
[----:B------:R-:W0:Y:S02]  /*5ea0*/  @!P2 LDC R11, c[0x0][0x500] ;  /* 0x00014000ff0bab82 */ /* 0x000e240000000800 */
[----:B------:R-:W-:-:S04]  /*5eb0*/  IMAD R19, R6, 0x8, R21 ;  /* 0x0000000806137824 */ /* 0x000fc800078e0215 */
[----:B------:R-:W1:Y:S02]  /*5ec0*/  SYNCS.PHASECHK.TRANS64.TRYWAIT P1, [R19+URZ+0x70], R10 ;  /* 0x0000700a130075a7 */ /* 0x000e64000802017f */
[----:B-1----:R-:W-:Y:S05]  /*5ed0*/  @!P1 BRA `(.L_x_117) ;  /* 0x0000001400289947 */ /* 0x002fea0003800000 */
.L_x_149:
[----:B-1----:R-:W-:Y:S01]  /*5ee0*/  PRMT R10, R13, 0x9910, RZ ;  /* 0x000099100d0a7816 */ /* 0x002fe200000000ff */
[----:B0-----:R0:W-:Y:S03]  /*5ef0*/  @!P2 SYNCS.ARRIVE.TRANS64 RZ, [R19+URZ], R11 ;  /* 0x0000000b13ffa9a7 */ /* 0x0011e6000800003f */
[----:B------:R-:W-:-:S13]  /*5f00*/  ISETP.NE.AND P1, PT, R10, 0x2, PT ;  /* 0x000000020a00780c */ /* 0x000fda0003f25270 */
[----:B0-----:R-:W-:Y:S05]  /*5f10*/  @P1 BRA `(.L_x_118) ;  /* 0x0000000000041947 */ /* 0x001fea0003800000 */
[----:B------:R-:W-:Y:S01]  /*5f20*/  BPT.TRAP 0x1 ;  /* 0x000000040000795c */ /* 0x000fe20000300000 */
.L_x_118:
[----:B------:R-:W-:Y:S05]  /*5f30*/  @P0 BRA `(.L_x_119) ;  /* 0x0000000000040947 */ /* 0x000fea0003800000 */
[----:B------:R-:W-:Y:S01]  /*5f40*/  BPT.TRAP 0x1 ;  /* 0x000000040000795c */ /* 0x000fe20000300000 */
.L_x_119:
[----:B------:R-:W-:Y:S01]  /*5f50*/  R2UR UR8, R6 ;  /* 0x00000000060872ca */ /* 0x000fe200000e0000 */
[----:B------:R-:W-:Y:S01]  /*5f60*/  VIADD R20, R20, 0xffffffff ;  /* 0xffffffff14147836 */ /* 0x000fe20000000000 */
[----:B------:R-:W-:Y:S01]  /*5f70*/  R2UR UR22, R21 ;  /* 0x00000000151672ca */ /* 0x000fe200000e0000 */
[----:B------:R-:W-:Y:S01]  /*5f80*/  UIADD3 UR14, UP0, UR26, 0xf0, URZ ;  /* 0x000000f01a0e7890 */ /* 0x000fe2000ff1e03f */
[----:B------:R-:W-:Y:S01]  /*5f90*/  R2UR UR23, R17 ;  /* 0x00000000111772ca */ /* 0x000fe200000e0000 */
[----:B------:R-:W-:Y:S01]  /*5fa0*/  UIADD3 UR32, UP1, UR26, 0x1f0, URZ ;  /* 0x000001f01a207890 */ /* 0x000fe2000ff3e03f */
[----:B------:R-:W-:Y:S01]  /*5fb0*/  R2UR UR9, R19 ;  /* 0x00000000130972ca */ /* 0x000fe200000e0000 */
[----:B------:R-:W-:Y:S01]  /*5fc0*/  UIADD3.X UR15, URZ, UR27, URZ, UP0, !UPT ;  /* 0x0000001b3f0f7290 */ /* 0x000fe200087fe43f */
[----:B------:R-:W-:Y:S01]  /*5fd0*/  R2UR UR10, R18 ;  /* 0x00000000120a72ca */ /* 0x000fe200000e0000 */
[----:B------:R-:W-:Y:S01]  /*5fe0*/  UPRMT UR20, URZ, 0x5410, UR19 ;  /* 0x000054103f147896 */ /* 0x000fe20008000013 */
[----:B------:R-:W-:Y:S01]  /*5ff0*/  R2UR UR12, R5 ;  /* 0x00000000050c72ca */ /* 0x000fe200000e0000 */
[----:B------:R-:W-:Y:S01]  /*6000*/  VIADD R6, R6, 0x1 ;  /* 0x0000000106067836 */ /* 0x000fe20000000000 */
[----:B------:R-:W-:Y:S01]  /*6010*/  R2UR UR24, R16 ;  /* 0x00000000101872ca */ /* 0x000fe200000e0000 */
[----:B------:R-:W-:Y:S01]  /*6020*/  USHF.L.U32 UR8, UR8, 0xd, URZ ;  /* 0x0000000d08087899 */ /* 0x000fe2000800063f */
[----:B------:R-:W-:Y:S01]  /*6030*/  ISETP.GT.AND P3, PT, R20, 0x1, PT ;  /* 0x000000011400780c */ /* 0x000fe20003f64270 */
[----:B------:R-:W-:Y:S01]  /*6040*/  UPRMT UR30, URZ, 0x5410, UR18 ;  /* 0x000054103f1e7896 */ /* 0x000fe20008000012 */
[----:B------:R-:W-:Y:S01]  /*6050*/  ISETP.NE.AND P1, PT, R6, 0xe, PT ;  /* 0x0000000e0600780c */ /* 0x000fe20003f25270 */
[----:B------:R-:W-:Y:S01]  /*6060*/  ULEA UR11, UR28, UR8, 0xb ;  /* 0x000000081c0b7291 */ /* 0x000fe2000f8e583f */
[----:B------:R-:W-:Y:S01]  /*6070*/  VIADD R18, R18, 0x80 ;  /* 0x0000008012127836 */ /* 0x000fe20000000000 */
[----:B------:R-:W-:Y:S01]  /*6080*/  ULOP3.LUT UR8, UR8, 0x1800, UR29, 0xf8, !UPT ;  /* 0x0000180008087892 */ /* 0x000fe2000f8ef81d */
[----:B------:R-:W-:Y:S01]  /*6090*/  SEL R11, RZ, 0x1, P1 ;  /* 0x00000001ff0b7807 */ /* 0x000fe20000800000 */
[----:B------:R-:W-:Y:S01]  /*60a0*/  UIADD3 UR21, UR22, 0x200, UR11 ;  /* 0x0000020016157890 */ /* 0x000fe2000fffe00b */
[----:B------:R-:W-:Y:S01]  /*60b0*/  SEL R6, R6, RZ, P1 ;  /* 0x000000ff06067207 */ /* 0x000fe20000800000 */
[----:B------:R-:W-:Y:S01]  /*60c0*/  UIADD3 UR22, UR22, 0x1c200, UR8 ;  /* 0x0001c20016167890 */ /* 0x000fe2000fffe008 */
[----:B------:R-:W-:Y:S01]  /*60d0*/  LOP3.LUT R4, R4, R11, RZ, 0x3c, !PT ;  /* 0x0000000b04047212 */ /* 0x000fe200078e3cff */
[----:B------:R-:W-:Y:S01]  /*60e0*/  UIADD3.X UR33, URZ, UR27, URZ, UP1, !UPT ;  /* 0x0000001b3f217290 */ /* 0x000fe20008ffe43f */
[----:B------:R-:W-:Y:S01]  /*60f0*/  UMOV UR16, 0x0 ;  /* 0x0000000000107882 */ /* 0x000fe20000000000 */
[----:B------:R-:W-:Y:S01]  /*6100*/  UMOV UR17, 0x10000000 ;  /* 0x1000000000117882 */ /* 0x000fe20000000000 */
[----:B------:R-:W-:Y:S01]  /*6110*/  UMOV UR11, UR23 ;  /* 0x00000017000b7c82 */ /* 0x000fe20008000000 */
[----:B------:R-:W-:-:S02]  /*6120*/  UMOV UR8, UR21 ;  /* 0x0000001500087c82 */ /* 0x000fc40008000000 */
[----:B------:R0:W-:Y:S02]  /*6130*/  UTMALDG.3D.MULTICAST [UR8], [UR14], UR20, desc[UR16] ;  /* 0x000010080e0073b4 */ /* 0x0001e40008011814 */
[----:B0-----:R-:W-:Y:S01]  /*6140*/  UMOV UR8, UR22 ;  /* 0x0000001600087c82 */ /* 0x001fe20008000000 */
[----:B------:R-:W-:Y:S02]  /*6150*/  UMOV UR11, UR24 ;  /* 0x00000018000b7c82 */ /* 0x000fe40008000000 */
[----:B------:R0:W-:Y:S02]  /*6160*/  UTMALDG.3D.MULTICAST [UR8], [UR32], UR30, desc[UR16] ;  /* 0x00001008200073b4 */ /* 0x0001e4000801181e */
[----:B0-----:R-:W-:Y:S05]  /*6170*/  @P3 BRA `(.L_x_120) ;  /* 0xfffffffc00383947 */ /* 0x001fea000383ffff */
.L_x_116:
[----:B------:R-:W-:Y:S05]  /*6180*/  BSYNC B1 ;  /* 0x0000000000017941 */ /* 0x000fea0003800000 */
.L_x_115:
[----:B------:R-:W-:Y:S01]  /*6190*/  LOP3.LUT P5, RZ, R14, 0xff, RZ, 0xc0, !PT ;  /* 0x000000ff0eff7812 */ /* 0x000fe200078ac0ff */
[----:B------:R-:W-:Y:S01]  /*61a0*/  VIADD R6, R15, UR13 ;  /* 0x0000000d0f067c36 */ /* 0x000fe20008000000 */
[----:B------:R-:W-:Y:S01]  /*61b0*/  ULDC.64 UR8, c[0x0][0x650] ;  /* 0x0001940000087ab9 */ /* 0x000fe20000000a00 */
[----:B------:R-:W-:Y:S01]  /*61c0*/  IMAD.U32 R11, RZ, RZ, UR13 ;  /* 0x0000000dff0b7e24 */ /* 0x000fe2000f8e00ff */
[----:B------:R-:W-:Y:S01]  /*61d0*/  UISETP.GE.U32.AND UP0, UPT, UR13, 0xe, UPT ;  /* 0x0000000e0d00788c */ /* 0x000fe2000bf06070 */
[----:B------:R-:W-:Y:S01]  /*61e0*/  BSSY B1, `(.L_x_121) ;  /* 0x000006c000017945 */ /* 0x000fe20003800000 */
[----:B------:R-:W-:Y:S02]  /*61f0*/  SHF.R.U32.HI R4, RZ, 0x1, R6 ;  /* 0x00000001ff047819 */ /* 0x000fe40000011606 */
[----:B------:R-:W-:Y:S02]  /*6200*/  ISETP.GT.U32.AND P1, PT, R6, 0xd, PT ;  /* 0x0000000d0600780c */ /* 0x000fe40003f24070 */
[----:B------:R-:W-:-:S02]  /*6210*/  PLOP3.LUT P3, PT, PT, PT, UP0, 0x80, 0x0 ;  /* 0x000000000000781c */ /* 0x000fc40003f6f008 */
[----:B------:R-:W-:Y:S01]  /*6220*/  ISETP.LT.U32.AND P1, PT, R11, 0xe, P1 ;  /* 0x0000000e0b00780c */ /* 0x000fe20000f21070 */
[----:B------:R-:W0:Y:S01]  /*6230*/  @P5 S2R R10, SR_CgaCtaId ;  /* 0x00000000000a5919 */ /* 0x000e220000008800 */
[----:B------:R-:W-:Y:S02]  /*6240*/  @P5 MOV R5, 0x400 ;  /* 0x0000040000055802 */ /* 0x000fe40000000f00 */
[----:B------:R-:W-:Y:S02]  /*6250*/  PRMT R14, RZ, 0x7610, R14 ;  /* 0x00007610ff0e7816 */ /* 0x000fe4000000000e */
[----:B0-----:R-:W-:Y:S01]  /*6260*/  @P5 LEA R10, R10, R5, 0x18 ;  /* 0x000000050a0a5211 */ /* 0x001fe200078ec0ff */
[----:B------:R-:W-:-:S03]  /*6270*/  IMAD.WIDE.U32 R4, R4, -0x6db6db6d, RZ ;  /* 0x9249249304047825 */ /* 0x000fc600078e00ff */
[----:B------:R0:W-:Y:S01]  /*6280*/  @P5 SYNCS.ARRIVE.TRANS64.A1T0 RZ, [R10+URZ+0x118], RZ ;  /* 0x000118ff0aff59a7 */ /* 0x0001e2000810003f */
[----:B------:R-:W-:Y:S01]  /*6290*/  IADD3 R2, P5, R2, R8, RZ ;  /* 0x0000000802027210 */ /* 0x000fe20007fbe0ff */
[----:B------:R-:W-:Y:S01]  /*62a0*/  IMAD.MOV.U32 R4, RZ, RZ, -0x1 ;  /* 0xffffffffff047424 */ /* 0x000fe200078e00ff */
[----:B------:R-:W-:Y:S02]  /*62b0*/  SHF.R.U32.HI R11, RZ, 0x2, R5 ;  /* 0x00000002ff0b7819 */ /* 0x000fe40000011605 */
[----:B------:R-:W-:Y:S01]  /*62c0*/  SEL R5, RZ, 0x1, !P1 ;  /* 0x00000001ff057807 */ /* 0x000fe20004800000 */
[----:B------:R-:W-:Y:S01]  /*62d0*/  IMAD.X R3, R3, 0x1, R0, P5 ;  /* 0x0000000103037824 */ /* 0x000fe200028e0600 */
[----:B------:R-:W-:Y:S01]  /*62e0*/  ISETP.GE.U32.AND P1, PT, R2, UR8, PT ;  /* 0x0000000802007c0c */ /* 0x000fe2000bf26070 */
[----:B------:R-:W-:Y:S01]  /*62f0*/  IMAD R15, R11, -0xe, R6 ;  /* 0xfffffff20b0f7824 */ /* 0x000fe200078e0206 */
[----:B------:R-:W-:Y:S01]  /*6300*/  LOP3.LUT R12, R12, R5, RZ, 0x3c, !PT ;  /* 0x000000050c0c7212 */ /* 0x000fe200078e3cff */
[----:B------:R-:W-:Y:S01]  /*6310*/  IMAD.MOV.U32 R6, RZ, RZ, -0x1 ;  /* 0xffffffffff067424 */ /* 0x000fe200078e00ff */
[----:B------:R-:W-:Y:S01]  /*6320*/  ISETP.GE.U32.AND.EX P1, PT, R3, UR9, PT, P1 ;  /* 0x0000000903007c0c */ /* 0x000fe2000bf26110 */
[----:B------:R-:W-:Y:S01]  /*6330*/  IMAD.MOV.U32 R5, RZ, RZ, -0x1 ;  /* 0xffffffffff057424 */ /* 0x000fe200078e00ff */
[----:B------:R-:W-:-:S02]  /*6340*/  @P3 LOP3.LUT R12, R12, 0x1, R11, 0x78, !PT ;  /* 0x000000010c0c3812 */ /* 0x000fc400078e780b */
[----:B0-----:R-:W-:-:S09]  /*6350*/  PRMT R10, RZ, 0x7610, R10 ;  /* 0x00007610ff0a7816 */ /* 0x001fd2000000000a */
[----:B------:R-:W-:Y:S05]  /*6360*/  @P1 BRA `(.L_x_122) ;  /* 0x00000004004c1947 */ /* 0x000fea0003800000 */
[----:B------:R-:W0:Y:S01]  /*6370*/  S2R R17, SR_CTAID.X ;  /* 0x0000000000117919 */ /* 0x000e220000002500 */
[----:B------:R-:W-:Y:S01]  /*6380*/  ULDC.64 UR8, c[0x0][0x628] ;  /* 0x00018a0000087ab9 */ /* 0x000fe20000000a00 */
[----:B------:R-:W1:Y:S01]  /*6390*/  LDC R18, c[0x0][0x144] ;  /* 0x00005100ff127b82 */ /* 0x000e620000000800 */
[----:B------:R-:W-:Y:S01]  /*63a0*/  ISETP.NE.U32.AND P1, PT, RZ, UR8, PT ;  /* 0x00000008ff007c0c */ /* 0x000fe2000bf25070 */
[----:B------:R-:W2:Y:S01]  /*63b0*/  S2R R6, SR_CTAID.Y ;  /* 0x0000000000067919 */ /* 0x000ea20000002600 */
[----:B------:R-:W-:Y:S01]  /*63c0*/  ULDC UR10, c[0x0][0x150] ;  /* 0x00005400000a7ab9 */ /* 0x000fe20000000800 */
[----:B------:R-:W-:Y:S01]  /*63d0*/  ULDC UR11, c[0x0][0x630] ;  /* 0x00018c00000b7ab9 */ /* 0x000fe20000000800 */
[----:B------:R-:W-:Y:S01]  /*63e0*/  ISETP.NE.AND.EX P1, PT, RZ, UR9, PT, P1 ;  /* 0x00000009ff007c0c */ /* 0x000fe2000bf25310 */
[----:B------:R-:W-:Y:S01]  /*63f0*/  IMAD.MOV.U32 R4, RZ, RZ, R2 ;  /* 0x000000ffff047224 */ /* 0x000fe200078e0002 */
[----:B0-----:R-:W-:-:S05]  /*6400*/  I2FP.F32.U32 R5, R17 ;  /* 0x0000001100057245 */ /* 0x001fca0000201000 */
[----:B------:R-:W-:Y:S01]  /*6410*/  FMUL R20, R5, UR10 ;  /* 0x0000000a05147c20 */ /* 0x000fe20008400000 */
[----:B------:R-:W-:-:S05]  /*6420*/  IMAD.MOV.U32 R5, RZ, RZ, R3 ;  /* 0x000000ffff057224 */ /* 0x000fca00078e0003 */
[----:B--2---:R-:W-:Y:S05]  /*6430*/  @!P1 BRA `(.L_x_123) ;  /* 0x0000000000289947 */ /* 0x004fea0003800000 */
[----:B------:R-:W-:Y:S02]  /*6440*/  ULDC UR10, c[0x0][0x634] ;  /* 0x00018d00000a7ab9 */ /* 0x000fe40000000800 */
[----:B------:R-:W-:-:S05]  /*6450*/  IADD3 R5, P1, R2, UR10, RZ ;  /* 0x0000000a02057c10 */ /* 0x000fca000ff3e0ff */
[----:B------:R-:W-:-:S04]  /*6460*/  IMAD.X R19, RZ, RZ, R3, P1 ;  /* 0x000000ffff137224 */ /* 0x000fc800008e0603 */
[----:B------:R-:W-:-:S04]  /*6470*/  IMAD.WIDE.U32 R10, R19, UR8, RZ ;  /* 0x00000008130a7c25 */ /* 0x000fc8000f8e00ff */
[----:B------:R-:W-:-:S04]  /*6480*/  IMAD.WIDE.U32 R10, P1, R5, UR9, R10 ;  /* 0x00000009050a7c25 */ /* 0x000fc8000f82000a */
[----:B------:R-:W-:-:S04]  /*6490*/  IMAD.WIDE.U32 R4, R5, UR8, RZ ;  /* 0x0000000805047c25 */ /* 0x000fc8000f8e00ff */
[----:B------:R-:W-:Y:S01]  /*64a0*/  IMAD.MOV.U32 R4, RZ, RZ, R11 ;  /* 0x000000ffff047224 */ /* 0x000fe200078e000b */
[----:B------:R-:W-:Y:S01]  /*64b0*/  IADD3 RZ, P3, R5, R10, RZ ;  /* 0x0000000a05ff7210 */ /* 0x000fe20007f7e0ff */
[----:B------:R-:W-:-:S04]  /*64c0*/  IMAD.X R5, RZ, RZ, RZ, P1 ;  /* 0x000000ffff057224 */ /* 0x000fc800008e06ff */
[----:B------:R-:W-:-:S08]  /*64d0*/  IMAD.WIDE.U32.X R4, R19, UR9, R4, P3 ;  /* 0x0000000913047c25 */ /* 0x000fd000098e0404 */
.L_x_123:
[--C-:B------:R-:W-:Y:S01]  /*64e0*/  SHF.R.U64 R16, R4, UR11, R5.reuse ;  /* 0x0000000b04107c19 */ /* 0x100fe20008001205 */
[----:B------:R-:W0:Y:S01]  /*64f0*/  F2I.U32.TRUNC.NTZ R20, R20 ;  /* 0x0000001400147305 */ /* 0x000e22000020f000 */
[----:B------:R-:W-:Y:S01]  /*6500*/  SHF.R.U32.HI R4, RZ, UR11, R5 ;  /* 0x0000000bff047c19 */ /* 0x000fe20008011605 */
[----:B------:R-:W-:Y:S01]  /*6510*/  ULDC.64 UR8, c[0x0][0x620] ;  /* 0x0001880000087ab9 */ /* 0x000fe20000000a00 */
[----:B------:R-:W-:Y:S01]  /*6520*/  IADD3 R11, P1, RZ, -R16, RZ ;  /* 0x80000010ff0b7210 */ /* 0x000fe20007f3e0ff */
[----:B------:R-:W-:Y:S01]  /*6530*/  ULDC.64 UR10, c[0x0][0x640] ;  /* 0x00019000000a7ab9 */ /* 0x000fe20000000a00 */
[----:B------:R-:W2:Y:S03]  /*6540*/  LDC R21, c[0x0][0x148] ;  /* 0x00005200ff157b82 */ /* 0x000ea60000000800 */
[----:B------:R-:W-:Y:S01]  /*6550*/  IMAD.X R4, RZ, RZ, ~R4, P1 ;  /* 0x000000ffff047224 */ /* 0x000fe200008e0e04 */
[----:B------:R-:W-:-:S03]  /*6560*/  ISETP.NE.U32.AND P1, PT, RZ, UR10, PT ;  /* 0x0000000aff007c0c */ /* 0x000fc6000bf25070 */
[----:B------:R-:W-:Y:S01]  /*6570*/  IMAD R10, R4, UR8, RZ ;  /* 0x00000008040a7c24 */ /* 0x000fe2000f8e02ff */
[----:B------:R-:W-:Y:S01]  /*6580*/  ISETP.NE.AND.EX P1, PT, RZ, UR11, PT, P1 ;  /* 0x0000000bff007c0c */ /* 0x000fe2000bf25310 */
[----:B------:R-:W-:Y:S01]  /*6590*/  IMAD.WIDE.U32 R4, R11, UR8, R2 ;  /* 0x000000080b047c25 */ /* 0x000fe2000f8e0002 */
[----:B------:R-:W-:-:S03]  /*65a0*/  ULDC UR8, c[0x0][0x618] ;  /* 0x0001860000087ab9 */ /* 0x000fc60000000800 */
[----:B------:R-:W-:Y:S01]  /*65b0*/  IMAD R11, R11, UR9, R10 ;  /* 0x000000090b0b7c24 */ /* 0x000fe2000f8e020a */
[----:B------:R-:W-:Y:S01]  /*65c0*/  ULDC UR9, c[0x0][0x154] ;  /* 0x0000550000097ab9 */ /* 0x000fe20000000800 */
[----:B0-----:R-:W-:Y:S02]  /*65d0*/  IMAD.MOV R10, RZ, RZ, -R20 ;  /* 0x000000ffff0a7224 */ /* 0x001fe400078e0a14 */
[----:B------:R-:W-:Y:S02]  /*65e0*/  IMAD.IADD R5, R5, 0x1, R11 ;  /* 0x0000000105057824 */ /* 0x000fe400078e020b */
[----:B-1----:R-:W-:Y:S01]  /*65f0*/  IMAD R17, R18, R10, R17 ;  /* 0x0000000a12117224 */ /* 0x002fe200078e0211 */
[----:B------:R-:W-:Y:S02]  /*6600*/  I2FP.F32.U32 R10, R6 ;  /* 0x00000006000a7245 */ /* 0x000fe40000201000 */
[--C-:B------:R-:W-:Y:S02]  /*6610*/  SHF.R.U64 R18, R4, UR8, R5.reuse ;  /* 0x0000000804127c19 */ /* 0x100fe40008001205 */
[----:B------:R-:W-:Y:S01]  /*6620*/  SHF.R.U32.HI R5, RZ, UR8, R5 ;  /* 0x00000008ff057c19 */ /* 0x000fe20008011605 */
[----:B------:R-:W-:Y:S01]  /*6630*/  FMUL R10, R10, UR9 ;  /* 0x000000090a0a7c20 */ /* 0x000fe20008400000 */
[----:B------:R-:W-:-:S02]  /*6640*/  ULDC UR8, c[0x0][0x608] ;  /* 0x0001820000087ab9 */ /* 0x000fc40000000800 */
[--C-:B------:R-:W-:Y:S01]  /*6650*/  SHF.R.U64 R20, R18, UR8, R5.reuse ;  /* 0x0000000812147c19 */ /* 0x100fe20008001205 */
[----:B------:R0:W1:Y:S01]  /*6660*/  F2I.U32.TRUNC.NTZ R22, R10 ;  /* 0x0000000a00167305 */ /* 0x000062000020f000 */
[----:B------:R-:W-:Y:S01]  /*6670*/  SHF.R.U32.HI R5, RZ, UR8, R5 ;  /* 0x00000008ff057c19 */ /* 0x000fe20008011605 */
[----:B------:R-:W-:-:S03]  /*6680*/  ULDC UR8, c[0x0][0x658] ;  /* 0x0001960000087ab9 */ /* 0x000fc60000000800 */
[--C-:B------:R-:W-:Y:S02]  /*6690*/  SHF.R.U64 R19, R20, UR8, R5.reuse ;  /* 0x0000000814137c19 */ /* 0x100fe40008001205 */
[----:B------:R-:W-:-:S03]  /*66a0*/  SHF.R.U32.HI R23, RZ, UR8, R5 ;  /* 0x00000008ff177c19 */ /* 0x000fc60008011605 */
[----:B------:R-:W-:Y:S02]  /*66b0*/  IMAD.MOV.U32 R4, RZ, RZ, R19 ;  /* 0x000000ffff047224 */ /* 0x000fe400078e0013 */
[----:B------:R-:W-:Y:S01]  /*66c0*/  IMAD.MOV.U32 R5, RZ, RZ, R23 ;  /* 0x000000ffff057224 */ /* 0x000fe200078e0017 */
[----:B0-----:R-:W-:Y:S06]  /*66d0*/  @!P1 BRA `(.L_x_124) ;  /* 0x0000000000289947 */ /* 0x001fec0003800000 */
        /* <DEDUP_REMOVED lines=10> */
.L_x_124:
[----:B------:R-:W-:Y:S01]  /*6780*/  ULDC UR8, c[0x0][0x648] ;  /* 0x0001920000087ab9 */ /* 0x000fe20000000800 */
[----:B-1----:R-:W-:Y:S01]  /*6790*/  IMAD.MOV R22, RZ, RZ, -R22 ;  /* 0x000000ffff167224 */ /* 0x002fe200078e0a16 */
[----:B------:R-:W-:Y:S01]  /*67a0*/  SHF.R.U64 R5, R4, UR8, R5 ;  /* 0x0000000804057c19 */ /* 0x000fe20008001205 */
[----:B------:R-:W-:Y:S01]  /*67b0*/  ULDC UR8, c[0x0][0x638] ;  /* 0x00018e0000087ab9 */ /* 0x000fe20000000800 */
[----:B------:R-:W-:Y:S01]  /*67c0*/  LOP3.LUT R4, R20, UR7, RZ, 0xc0, !PT ;  /* 0x0000000714047c12 */ /* 0x000fe2000f8ec0ff */
[----:B--2---:R-:W-:Y:S01]  /*67d0*/  @P4 IMAD R17, R21, R22, R6 ;  /* 0x0000001615114224 */ /* 0x004fe200078e0206 */
[----:B------:R-:W-:Y:S01]  /*67e0*/  LOP3.LUT R18, R18, UR4, RZ, 0xc0, !PT ;  /* 0x0000000412127c12 */ /* 0x000fe2000f8ec0ff */
[----:B------:R-:W-:Y:S01]  /*67f0*/  IMAD.MOV R6, RZ, RZ, -R5 ;  /* 0x000000ffff067224 */ /* 0x000fe200078e0a05 */
[----:B------:R-:W-:Y:S01]  /*6800*/  ULDC UR9, c[0x0][0x610] ;  /* 0x0001840000097ab9 */ /* 0x000fe20000000800 */
[----:B------:R-:W-:Y:S02]  /*6810*/  IMAD R4, R5, UR5, R4 ;  /* 0x0000000505047c24 */ /* 0x000fe4000f8e0204 */
[----:B------:R-:W-:Y:S01]  /*6820*/  IMAD R19, R6, UR8, R19 ;  /* 0x0000000806137c24 */ /* 0x000fe2000f8e0213 */
[----:B------:R-:W-:Y:S01]  /*6830*/  ULDC UR8, c[0x0][0x600] ;  /* 0x0001800000087ab9 */ /* 0x000fe20000000800 */
[----:B------:R-:W-:-:S02]  /*6840*/  IMAD R17, R4, UR9, R17 ;  /* 0x0000000904117c24 */ /* 0x000fc4000f8e0211 */
[----:B------:R-:W-:Y:S02]  /*6850*/  IMAD R6, R19, UR8, R18 ;  /* 0x0000000813067c24 */ /* 0x000fe4000f8e0212 */
[----:B------:R-:W-:Y:S02]  /*6860*/  IMAD.MOV.U32 R10, RZ, RZ, 0x1 ;  /* 0x00000001ff0a7424 */ /* 0x000fe400078e00ff */
[----:B------:R-:W-:Y:S01]  /*6870*/  IMAD.MOV.U32 R5, RZ, RZ, R16 ;  /* 0x000000ffff057224 */ /* 0x000fe200078e0010 */
[----:B------:R-:W-:Y:S02]  /*6880*/  SEL R4, R6, R17, !P4 ;  /* 0x0000001106047207 */ /* 0x000fe40006000000 */
[----:B------:R-:W-:-:S07]  /*6890*/  SEL R6, R17, R6, !P4 ;  /* 0x0000000611067207 */ /* 0x000fce0006000000 */
.L_x_122:
[----:B------:R-:W-:Y:S05]  /*68a0*/  BSYNC B1 ;  /* 0x0000000000017941 */ /* 0x000fea0003800000 */
.L_x_121:
[----:B------:R-:W-:-:S13]  /*68b0*/  LOP3.LUT P1, RZ, R10, 0xff, RZ, 0xc0, !PT ;  /* 0x000000ff0aff7812 */ /* 0x000fda000782c0ff */
[----:B------:R-:W-:Y:S05]  /*68c0*/  @P1 BRA `(.L_x_125) ;  /* 0xfffffff4002c1947 */ /* 0x000fea000383ffff */
[----:B------:R-:W-:Y:S05]  /*68d0*/  BSYNC B0 ;  /* 0x0000000000007941 */ /* 0x000fea0003800000 */
.L_x_113:
[----:B------:R-:W-:-:S03]  /*68e0*/  UMOV UR8, 0xffffffff ;  /* 0xffffffff00087882 */ /* 0x000fc60000000000 */
[----:B------:R-:W-:Y:S05]  /*68f0*/  BRA.DIV UR8, `(.L_x_126) ;  /* 0x0000000a08b47947 */ /* 0x000fea000b800000 */
[----:B------:R-:W-:-:S13]  /*6900*/  ELECT P0, URZ, PT ;  /* 0x00000000003f782f */ /* 0x000fda0003800000 */
.L_x_152:
[----:B------:R-:W-:Y:S04]  /*6910*/  BSSY B0, `(.L_x_127) ;  /* 0x0000085000007945 */ /* 0x000fe80003800000 */
[----:B------:R-:W-:Y:S05]  /*6920*/  @!P0 BRA `(.L_x_128) ;  /* 0x00000008000c8947 */ /* 0x000fea0003800000 */
[----:B------:R-:W-:-:S04]  /*6930*/  LOP3.LUT R7, R7, 0x2, RZ, 0xfc, !PT ;  /* 0x0000000207077812 */ /* 0x000fc800078efcff */
[----:B------:R-:W-:-:S13]  /*6940*/  ISETP.NE.AND P0, PT, R7, 0x3, PT ;  /* 0x000000030700780c */ /* 0x000fda0003f05270 */
[----:B------:R-:W-:Y:S05]  /*6950*/  @!P0 BRA `(.L_x_129) ;  /* 0x0000000000048947 */ /* 0x000fea0003800000 */
[----:B------:R-:W-:Y:S01]  /*6960*/  BPT.TRAP 0x1 ;  /* 0x000000040000795c */ /* 0x000fe20000300000 */
.L_x_129:
[----:B------:R-:W0:Y:S01]  /*6970*/  S2R R3, SR_CgaCtaId ;  /* 0x0000000000037919 */ /* 0x000e220000008800 */
[----:B------:R-:W-:Y:S02]  /*6980*/  MOV R0, 0x400 ;  /* 0x0000040000007802 */ /* 0x000fe40000000f00 */
[----:B------:R-:W-:Y:S02]  /*6990*/  SHF.L.U32 R2, R12, 0x1f, RZ ;  /* 0x0000001f0c027819 */ /* 0x000fe400000006ff */
[----:B0-----:R-:W-:-:S05]  /*69a0*/  LEA R0, R3, R0, 0x18 ;  /* 0x0000000003007211 */ /* 0x001fca00078ec0ff */
[----:B------:R-:W-:-:S04]  /*69b0*/  VIADD R0, R0, 0x70 ;  /* 0x0000007000007836 */ /* 0x000fc80000000000 */
[C---:B------:R-:W-:Y:S02]  /*69c0*/  IMAD R5, R15.reuse, 0x8, R0 ;  /* 0x000000080f057824 */ /* 0x040fe400078e0200 */
[----:B------:R-:W-:Y:S02]  /*69d0*/  VIADD R15, R15, 0x1 ;  /* 0x000000010f0f7836 */ /* 0x000fe40000000000 */
[----:B------:R-:W0:Y:S03]  /*69e0*/  SYNCS.PHASECHK.TRANS64.TRYWAIT P0, [R5+URZ], R2 ;  /* 0x00000002050075a7 */ /* 0x000e26000800017f */
[----:B------:R-:W-:-:S04]  /*69f0*/  ISETP.NE.AND P1, PT, R15, 0xe, PT ;  /* 0x0000000e0f00780c */ /* 0x000fc80003f25270 */
[----:B------:R-:W-:Y:S02]  /*6a00*/  SEL R3, RZ, 0x1, P1 ;  /* 0x00000001ff037807 */ /* 0x000fe40000800000 */
[----:B------:R-:W-:Y:S02]  /*6a10*/  SEL R15, R15, RZ, P1 ;  /* 0x000000ff0f0f7207 */ /* 0x000fe40000800000 */
[----:B------:R-:W-:-:S03]  /*6a20*/  LOP3.LUT R12, R12, R3, RZ, 0x3c, !PT ;  /* 0x000000030c0c7212 */ /* 0x000fc600078e3cff */
[----:B------:R-:W-:Y:S01]  /*6a30*/  IMAD R7, R15, 0x8, R0 ;  /* 0x000000080f077824 */ /* 0x000fe200078e0200 */
[----:B------:R-:W-:Y:S01]  /*6a40*/  SHF.L.U32 R4, R12, 0x1f, RZ ;  /* 0x0000001f0c047819 */ /* 0x000fe200000006ff */
[----:B0-----:R-:W-:Y:S06]  /*6a50*/  @!P0 BRA `(.L_x_130) ;  /* 0x0000000800808947 */ /* 0x001fec0003800000 */
.L_x_153:
[----:B------:R-:W1:Y:S01]  /*6a60*/  SYNCS.PHASECHK.TRANS64.TRYWAIT P0, [R7+URZ], R4 ;  /* 0x00000004070075a7 */ /* 0x000e62000800017f */
[----:B0-----:R-:W-:-:S05]  /*6a70*/  VIADD R2, R15, 0x1 ;  /* 0x000000010f027836 */ /* 0x001fca0000000000 */
[----:B------:R-:W-:-:S04]  /*6a80*/  ISETP.NE.AND P1, PT, R2, 0xe, PT ;  /* 0x0000000e0200780c */ /* 0x000fc80003f25270 */
[----:B------:R-:W-:Y:S02]  /*6a90*/  SEL R3, RZ, 0x1, P1 ;  /* 0x00000001ff037807 */ /* 0x000fe40000800000 */
[----:B------:R-:W-:Y:S02]  /*6aa0*/  SEL R9, R2, RZ, P1 ;  /* 0x000000ff02097207 */ /* 0x000fe40000800000 */
[----:B------:R-:W-:-:S03]  /*6ab0*/  LOP3.LUT R12, R12, R3, RZ, 0x3c, !PT ;  /* 0x000000030c0c7212 */ /* 0x000fc600078e3cff */
[----:B------:R-:W-:Y:S01]  /*6ac0*/  IMAD R6, R9, 0x8, R0 ;  /* 0x0000000809067824 */ /* 0x000fe200078e0200 */
[----:B------:R-:W-:Y:S01]  /*6ad0*/  SHF.L.U32 R5, R12, 0x1f, RZ ;  /* 0x0000001f0c057819 */ /* 0x000fe200000006ff */
[----:B-1----:R-:W-:Y:S06]  /*6ae0*/  @!P0 BRA `(.L_x_131) ;  /* 0x0000000800708947 */ /* 0x002fec0003800000 */
.L_x_154:
[----:B------:R-:W1:Y:S01]  /*6af0*/  SYNCS.PHASECHK.TRANS64.TRYWAIT P0, [R6+URZ], R5 ;  /* 0x00000005060075a7 */ /* 0x000e62000800017f */
[----:B------:R-:W-:-:S05]  /*6b00*/  VIADD R2, R9, 0x1 ;  /* 0x0000000109027836 */ /* 0x000fca0000000000 */
[----:B------:R-:W-:-:S04]  /*6b10*/  ISETP.NE.AND P1, PT, R2, 0xe, PT ;  /* 0x0000000e0200780c */ /* 0x000fc80003f25270 */
[----:B------:R-:W-:Y:S02]  /*6b20*/  SEL R3, RZ, 0x1, P1 ;  /* 0x00000001ff037807 */ /* 0x000fe40000800000 */
[----:B0-----:R-:W-:Y:S02]  /*6b30*/  SEL R7, R2, RZ, P1 ;  /* 0x000000ff02077207 */ /* 0x001fe40000800000 */
[----:B------:R-:W-:-:S03]  /*6b40*/  LOP3.LUT R12, R12, R3, RZ, 0x3c, !PT ;  /* 0x000000030c0c7212 */ /* 0x000fc600078e3cff */
[----:B------:R-:W-:Y:S01]  /*6b50*/  IMAD R9, R7, 0x8, R0 ;  /* 0x0000000807097824 */ /* 0x000fe200078e0200 */
[----:B------:R-:W-:Y:S01]  /*6b60*/  SHF.L.U32 R4, R12, 0x1f, RZ ;  /* 0x0000001f0c047819 */ /* 0x000fe200000006ff */
[----:B-1----:R-:W-:Y:S06]  /*6b70*/  @!P0 BRA `(.L_x_132) ;  /* 0x0000000800608947 */ /* 0x002fec0003800000 */
.L_x_155:
[----:B------:R-:W1:Y:S01]  /*6b80*/  SYNCS.PHASECHK.TRANS64.TRYWAIT P0, [R9+URZ], R4 ;  /* 0x00000004090075a7 */ /* 0x000e62000800017f */
[----:B------:R-:W-:-:S05]  /*6b90*/  VIADD R2, R7, 0x1 ;  /* 0x0000000107027836 */ /* 0x000fca0000000000 */
[----:B------:R-:W-:-:S04]  /*6ba0*/  ISETP.NE.AND P1, PT, R2, 0xe, PT ;  /* 0x0000000e0200780c */ /* 0x000fc80003f25270 */
[----:B------:R-:W-:Y:S02]  /*6bb0*/  SEL R3, RZ, 0x1, P1 ;  /* 0x00000001ff037807 */ /* 0x000fe40000800000 */
[----:B------:R-:W-:Y:S02]  /*6bc0*/  SEL R7, R2, RZ, P1 ;  /* 0x000000ff02077207 */ /* 0x000fe40000800000 */
[----:B------:R-:W-:-:S03]  /*6bd0*/  LOP3.LUT R12, R12, R3, RZ, 0x3c, !PT ;  /* 0x000000030c0c7212 */ /* 0x000fc600078e3cff */
[----:B0-----:R-:W-:Y:S01]  /*6be0*/  IMAD R6, R7, 0x8, R0 ;  /* 0x0000000807067824 */ /* 0x001fe200078e0200 */
[----:B------:R-:W-:Y:S01]  /*6bf0*/  SHF.L.U32 R5, R12, 0x1f, RZ ;  /* 0x0000001f0c057819 */ /* 0x000fe200000006ff */
[----:B-1----:R-:W-:Y:S06]  /*6c00*/  @!P0 BRA `(.L_x_133) ;  /* 0x0000000800508947 */ /* 0x002fec0003800000 */
.L_x_156:
        /* <DEDUP_REMOVED lines=9> */
.L_x_157:
        /* <DEDUP_REMOVED lines=9> */
.L_x_158:
        /* <DEDUP_REMOVED lines=9> */
.L_x_159:
        /* <DEDUP_REMOVED lines=9> */
.L_x_160:
        /* <DEDUP_REMOVED lines=9> */
.L_x_161:
        /* <DEDUP_REMOVED lines=9> */
.L_x_162:
        /* <DEDUP_REMOVED lines=9> */
.L_x_163:
        /* <DEDUP_REMOVED lines=9> */
.L_x_164:
[----:B------:R-:W1:Y:S01]  /*7090*/  SYNCS.PHASECHK.TRANS64.TRYWAIT P0, [R6+URZ], R5 ;  /* 0x00000005060075a7 */ /* 0x000e62000800017f */
[----:B------:R-:W-:-:S05]  /*70a0*/  VIADD R2, R7, 0x1 ;  /* 0x0000000107027836 */ /* 0x000fca0000000000 */
[----:B------:R-:W-:-:S04]  /*70b0*/  ISETP.NE.AND P1, PT, R2, 0xe, PT ;  /* 0x0000000e0200780c */ /* 0x000fc80003f25270 */
[----:B0-----:R-:W-:Y:S02]  /*70c0*/  SEL R4, RZ, 0x1, P1 ;  /* 0x00000001ff047807 */ /* 0x001fe40000800000 */
[----:B------:R-:W-:Y:S02]  /*70d0*/  SEL R3, R2, RZ, P1 ;  /* 0x000000ff02037207 */ /* 0x000fe40000800000 */
[----:B------:R-:W-:Y:S01]  /*70e0*/  LOP3.LUT R4, R11, R4, RZ, 0x3c, !PT ;  /* 0x000000040b047212 */ /* 0x000fe200078e3cff */
[----:B-1----:R-:W-:Y:S06]  /*70f0*/  @!P0 BRA `(.L_x_142) ;  /* 0x0000000400c88947 */ /* 0x002fec0003800000 */
.L_x_165:
[----:B------:R-:W-:Y:S01]  /*7100*/  IMAD R3, R3, 0x8, R0 ;  /* 0x0000000803037824 */ /* 0x000fe200078e0200 */
[----:B------:R-:W-:-:S07]  /*7110*/  SHF.L.U32 R0, R4, 0x1f, RZ ;  /* 0x0000001f04007819 */ /* 0x000fce00000006ff */
.L_x_143:
[----:B-1----:R1:W2:Y:S02]  /*7120*/  SYNCS.PHASECHK.TRANS64.TRYWAIT P0, [R3+URZ], R0 ;  /* 0x00000000030075a7 */ /* 0x0022a4000800017f */
[----:B--2---:R-:W-:Y:S05]  /*7130*/  @!P0 NANOSLEEP.SYNCS 0x989680 ;  /* 0x009896800000895d */ /* 0x004fea0003900000 */
[----:B------:R-:W2:Y:S02]  /*7140*/  @!P0 SYNCS.PHASECHK.TRANS64 P0, [R3+URZ], R0 ;  /* 0x00000000030085a7 */ /* 0x000ea4000800007f */
[----:B--2---:R-:W-:Y:S05]  /*7150*/  @!P0 BRA `(.L_x_143) ;  /* 0xfffffffc00f08947 */ /* 0x004fea000383ffff */
.L_x_128:
[----:B------:R-:W-:Y:S05]  /*7160*/  BSYNC B0 ;  /* 0x0000000000007941 */ /* 0x000fea0003800000 */
.L_x_127:
[----:B------:R-:W-:Y:S05]  /*7170*/  EXIT ;  /* 0x000000000000794d */ /* 0x000fea0003800000 */
.L_x_20:
[----:B0-----:R-:W-:-:S04]  /*7180*/  IMAD.U32 R17, RZ, RZ, UR11 ;  /* 0x0000000bff117e24 */ /* 0x001fc8000f8e00ff */
[----:B------:R0:W1:Y:S03]  /*7190*/  SYNCS.PHASECHK.TRANS64.TRYWAIT P0, [R17+URZ+-0x8], R16 ;  /* 0xfffff810110075a7 */ /* 0x000066000800017f */
[----:B-1----:R-:W-:Y:S05]  /*71a0*/  @!P0 NANOSLEEP.SYNCS 0x989680 ;  /* 0x009896800000895d */ /* 0x002fea0003900000 */
[----:B------:R-:W1:Y:S02]  /*71b0*/  @!P0 SYNCS.PHASECHK.TRANS64 P0, [R17+URZ+-0x8], R16 ;  /* 0xfffff810110085a7 */ /* 0x000e64000800007f */
[----:B-1----:R-:W-:Y:S05]  /*71c0*/  @!P0 BRA `(.L_x_20) ;  /* 0xfffffffc00ec8947 */ /* 0x002fea000383ffff */
[----:B------:R-:W-:Y:S05]  /*71d0*/  BRA `(.L_x_144) ;  /* 0xffffffa400b47947 */ /* 0x000fea000383ffff */
.L_x_25:
[----:B-1----:R-:W-:-:S04]  /*71e0*/  IMAD.U32 R17, RZ, RZ, UR6 ;  /* 0x00000006ff117e24 */ /* 0x002fc8000f8e00ff */
[----:B------:R1:W4:Y:S03]  /*71f0*/  SYNCS.PHASECHK.TRANS64.TRYWAIT P0, [R17+URZ], R16 ;  /* 0x00000010110075a7 */ /* 0x000326000800017f */
[----:B----4-:R-:W-:Y:S05]  /*7200*/  @!P0 NANOSLEEP.SYNCS 0x989680 ;  /* 0x009896800000895d */ /* 0x010fea0003900000 */
[----:B------:R-:W4:Y:S02]  /*7210*/  @!P0 SYNCS.PHASECHK.TRANS64 P0, [R17+URZ], R16 ;  /* 0x00000010110085a7 */ /* 0x000f24000800007f */
[----:B----4-:R-:W-:Y:S05]  /*7220*/  @!P0 BRA `(.L_x_25) ;  /* 0xfffffffc00ec8947 */ /* 0x010fea000383ffff */
[----:B------:R-:W-:Y:S05]  /*7230*/  BRA `(.L_x_24) ;  /* 0xffffffa8005c7947 */ /* 0x000fea000383ffff */
.L_x_31:
[----:B-1----:R-:W-:-:S04]  /*7240*/  IMAD.U32 R19, RZ, RZ, UR16 ;  /* 0x00000010ff137e24 */ /* 0x002fc8000f8e00ff */
[----:B------:R1:W4:Y:S03]  /*7250*/  SYNCS.PHASECHK.TRANS64.TRYWAIT P0, [R19+URZ], R18 ;  /* 0x00000012130075a7 */ /* 0x000326000800017f */
[----:B----4-:R-:W-:Y:S05]  /*7260*/  @!P0 NANOSLEEP.SYNCS 0x989680 ;  /* 0x009896800000895d */ /* 0x010fea0003900000 */
[----:B------:R-:W4:Y:S02]  /*7270*/  @!P0 SYNCS.PHASECHK.TRANS64 P0, [R19+URZ], R18 ;  /* 0x00000012130085a7 */ /* 0x000f24000800007f */
[----:B----4-:R-:W-:Y:S05]  /*7280*/  @!P0 BRA `(.L_x_31) ;  /* 0xfffffffc00ec8947 */ /* 0x010fea000383ffff */
[----:B------:R-:W-:Y:S05]  /*7290*/  BRA `(.L_x_30) ;  /* 0xffffffac00e07947 */ /* 0x000fea000383ffff */
.L_x_41:
[----:B0-----:R-:W-:-:S04]  /*72a0*/  IMAD.U32 R17, RZ, RZ, UR11 ;  /* 0x0000000bff117e24 */ /* 0x001fc8000f8e00ff */
[----:B------:R0:W1:Y:S03]  /*72b0*/  SYNCS.PHASECHK.TRANS64.TRYWAIT P0, [R17+URZ+0x8], R16 ;  /* 0x00000810110075a7 */ /* 0x000066000800017f */
[----:B-1----:R-:W-:Y:S05]  /*72c0*/  @!P0 NANOSLEEP.SYNCS 0x989680 ;  /* 0x009896800000895d */ /* 0x002fea0003900000 */
[----:B------:R-:W1:Y:S02]  /*72d0*/  @!P0 SYNCS.PHASECHK.TRANS64 P0, [R17+URZ+0x8], R16 ;  /* 0x00000810110085a7 */ /* 0x000e64000800007f */
[----:B-1----:R-:W-:Y:S05]  /*72e0*/  @!P0 BRA `(.L_x_41) ;  /* 0xfffffffc00ec8947 */ /* 0x002fea000383ffff */
[----:B------:R-:W-:Y:S05]  /*72f0*/  BRA `(.L_x_145) ;  /* 0xffffffb800687947 */ /* 0x000fea000383ffff */
.L_x_114:
[----:B------:R-:W-:Y:S01]  /*7300*/  BSSY B1, `(.L_x_146) ;  /* 0x0000006000017945 */ /* 0x000fe20003800000 */
[----:B------:R-:W-:-:S07]  /*7310*/  IMAD.MOV.U32 R10, RZ, RZ, -0x1 ;  /* 0xffffffffff0a7424 */ /* 0x000fce00078e00ff */
[----:B------:R-:W-:Y:S05]  /*7320*/  WARPSYNC.COLLECTIVE R10, `(.L_x_147) ;  /* 0x000000000a0c7348 */ /* 0x000fea0003c00000 */
[----:B------:R-:W-:Y:S02]  /*7330*/  ELECT P1, UR62, PT ;  /* 0x00000000003e782f */ /* 0x000fe40003820000 */
[----:B------:R-:W-:Y:S01]  /*7340*/  MOV R10, UR62 ;  /* 0x0000003e000a7c02 */ /* 0x000fe20008000f00 */
[----:B------:R-:W-:Y:S10]  /*7350*/  ENDCOLLECTIVE ;  /* 0x000000000000791b */ /* 0x000ff40003800000 */
.L_x_147:
[----:B------:R-:W-:Y:S05]  /*7360*/  BSYNC B1 ;  /* 0x0000000000017941 */ /* 0x000fea0003800000 */
.L_x_146:
[----:B------:R-:W-:Y:S05]  /*7370*/  BRA `(.L_x_148) ;  /* 0xffffffe8008c7947 */ /* 0x000fea000383ffff */
.L_x_117:
[----:B-1----:R1:W2:Y:S02]  /*7380*/  SYNCS.PHASECHK.TRANS64.TRYWAIT P1, [R19+URZ+0x70], R10 ;  /* 0x0000700a130075a7 */ /* 0x0022a4000802017f */
[----:B--2---:R-:W-:Y:S05]  /*7390*/  @!P1 NANOSLEEP.SYNCS 0x989680 ;  /* 0x009896800000995d */ /* 0x004fea0003900000 */
[----:B------:R-:W2:Y:S02]  /*73a0*/  @!P1 SYNCS.PHASECHK.TRANS64 P1, [R19+URZ+0x70], R10 ;  /* 0x0000700a130095a7 */ /* 0x000ea4000802007f */
[----:B--2---:R-:W-:Y:S05]  /*73b0*/  @!P1 BRA `(.L_x_117) ;  /* 0xfffffffc00f09947 */ /* 0x004fea000383ffff */
[----:B------:R-:W-:Y:S05]  /*73c0*/  BRA `(.L_x_149) ;  /* 0xffffffe800c47947 */ /* 0x000fea000383ffff */
.L_x_126:
[----:B------:R-:W-:Y:S01]  /*73d0*/  BSSY B0, `(.L_x_150) ;  /* 0x0000006000007945 */ /* 0x000fe20003800000 */
[----:B------:R-:W-:-:S07]  /*73e0*/  IMAD.MOV.U32 R10, RZ, RZ, -0x1 ;  /* 0xffffffffff0a7424 */ /* 0x000fce00078e00ff */
[----:B------:R-:W-:Y:S05]  /*73f0*/  WARPSYNC.COLLECTIVE R10, `(.L_x_151) ;  /* 0x000000000a0c7348 */ /* 0x000fea0003c00000 */
[----:B------:R-:W-:Y:S02]  /*7400*/  ELECT P1, UR62, PT ;  /* 0x00000000003e782f */ /* 0x000fe40003820000 */
[----:B------:R-:W-:Y:S01]  /*7410*/  MOV R10, UR62 ;  /* 0x0000003e000a7c02 */ /* 0x000fe20008000f00 */
[----:B------:R-:W-:Y:S10]  /*7420*/  ENDCOLLECTIVE ;  /* 0x000000000000791b */ /* 0x000ff40003800000 */
.L_x_151:
[----:B------:R-:W-:Y:S05]  /*7430*/  BSYNC B0 ;  /* 0x0000000000007941 */ /* 0x000fea0003800000 */
.L_x_150:
[----:B------:R-:W-:Y:S01]  /*7440*/  PLOP3.LUT P0, PT, P1, PT, PT, 0x80, 0x0 ;  /* 0x000000000000781c */ /* 0x000fe20000f0f070 */
[----:B------:R-:W-:-:S12]  /*7450*/  BRA `(.L_x_152) ;  /* 0xfffffff4002c7947 */ /* 0x000fd8000383ffff */
.L_x_130:
[----:B0-----:R0:W1:Y:S02]  /*7460*/  SYNCS.PHASECHK.TRANS64.TRYWAIT P0, [R5+URZ], R2 ;  /* 0x00000002050075a7 */ /* 0x001064000800017f */
[----:B-1----:R-:W-:Y:S05]  /*7470*/  @!P0 NANOSLEEP.SYNCS 0x989680 ;  /* 0x009896800000895d */ /* 0x002fea0003900000 */
[----:B------:R-:W1:Y:S02]  /*7480*/  @!P0 SYNCS.PHASECHK.TRANS64 P0, [R5+URZ], R2 ;  /* 0x00000002050085a7 */ /* 0x000e64000800007f */
[----:B-1----:R-:W-:Y:S05]  /*7490*/  @!P0 BRA `(.L_x_130) ;  /* 0xfffffffc00f08947 */ /* 0x002fea000383ffff */
[----:B------:R-:W-:Y:S05]  /*74a0*/  BRA `(.L_x_153) ;  /* 0xfffffff4006c7947 */ /* 0x000fea000383ffff */
.L_x_131:
[----:B0-----:R0:W1:Y:S02]  /*74b0*/  SYNCS.PHASECHK.TRANS64.TRYWAIT P0, [R7+URZ], R4 ;  /* 0x00000004070075a7 */ /* 0x001064000800017f */
[----:B-1----:R-:W-:Y:S05]  /*74c0*/  @!P0 NANOSLEEP.SYNCS 0x989680 ;  /* 0x009896800000895d */ /* 0x002fea0003900000 */
[----:B------:R-:W1:Y:S02]  /*74d0*/  @!P0 SYNCS.PHASECHK.TRANS64 P0, [R7+URZ], R4 ;  /* 0x00000004070085a7 */ /* 0x000e64000800007f */
[----:B-1----:R-:W-:Y:S05]  /*74e0*/  @!P0 BRA `(.L_x_131) ;  /* 0xfffffffc00f08947 */ /* 0x002fea000383ffff */
[----:B------:R-:W-:Y:S05]  /*74f0*/  BRA `(.L_x_154) ;  /* 0xfffffff4007c7947 */ /* 0x000fea000383ffff */
.L_x_132:
[----:B0-----:R0:W1:Y:S02]  /*7500*/  SYNCS.PHASECHK.TRANS64.TRYWAIT P0, [R6+URZ], R5 ;  /* 0x00000005060075a7 */ /* 0x001064000800017f */
[----:B-1----:R-:W-:Y:S05]  /*7510*/  @!P0 NANOSLEEP.SYNCS 0x989680 ;  /* 0x009896800000895d */ /* 0x002fea0003900000 */
[----:B------:R-:W1:Y:S02]  /*7520*/  @!P0 SYNCS.PHASECHK.TRANS64 P0, [R6+URZ], R5 ;  /* 0x00000005060085a7 */ /* 0x000e64000800007f */
[----:B-1----:R-:W-:Y:S05]  /*7530*/  @!P0 BRA `(.L_x_132) ;  /* 0xfffffffc00f08947 */ /* 0x002fea000383ffff */
[----:B------:R-:W-:Y:S05]  /*7540*/  BRA `(.L_x_155) ;  /* 0xfffffff4008c7947 */ /* 0x000fea000383ffff */
.L_x_133:
[----:B0-----:R0:W1:Y:S02]  /*7550*/  SYNCS.PHASECHK.TRANS64.TRYWAIT P0, [R9+URZ], R4 ;  /* 0x00000004090075a7 */ /* 0x001064000800017f */
[----:B-1----:R-:W-:Y:S05]  /*7560*/  @!P0 NANOSLEEP.SYNCS 0x989680 ;  /* 0x009896800000895d */ /* 0x002fea0003900000 */
[----:B------:R-:W1:Y:S02]  /*7570*/  @!P0 SYNCS.PHASECHK.TRANS64 P0, [R9+URZ], R4 ;  /* 0x00000004090085a7 */ /* 0x000e64000800007f */
[----:B-1----:R-:W-:Y:S05]  /*7580*/  @!P0 BRA `(.L_x_133) ;  /* 0xfffffffc00f08947 */ /* 0x002fea000383ffff */
[----:B------:R-:W-:Y:S05]  /*7590*/  BRA `(.L_x_156) ;  /* 0xfffffff4009c7947 */ /* 0x000fea000383ffff */
.L_x_134:
[----:B0-----:R0:W1:Y:S02]  /*75a0*/  SYNCS.PHASECHK.TRANS64.TRYWAIT P0, [R6+URZ], R5 ;  /* 0x00000005060075a7 */ /* 0x001064000800017f */
[----:B-1----:R-:W-:Y:S05]  /*75b0*/  @!P0 NANOSLEEP.SYNCS 0x989680 ;  /* 0x009896800000895d */ /* 0x002fea0003900000 */
[----:B------:R-:W1:Y:S02]  /*75c0*/  @!P0 SYNCS.PHASECHK.TRANS64 P0, [R6+URZ], R5 ;  /* 0x00000005060085a7 */ /* 0x000e64000800007f */
[----:B-1----:R-:W-:Y:S05]  /*75d0*/  @!P0 BRA `(.L_x_134) ;  /* 0xfffffffc00f08947 */ /* 0x002fea000383ffff */
[----:B------:R-:W-:Y:S05]  /*75e0*/  BRA `(.L_x_157) ;  /* 0xfffffff400ac7947 */ /* 0x000fea000383ffff */
.L_x_135:
[----:B0-----:R0:W1:Y:S02]  /*75f0*/  SYNCS.PHASECHK.TRANS64.TRYWAIT P0, [R9+URZ], R4 ;  /* 0x00000004090075a7 */ /* 0x001064000800017f */
[----:B-1----:R-:W-:Y:S05]  /*7600*/  @!P0 NANOSLEEP.SYNCS 0x989680 ;  /* 0x009896800000895d */ /* 0x002fea0003900000 */
[----:B------:R-:W1:Y:S02]  /*7610*/  @!P0 SYNCS.PHASECHK.TRANS64 P0, [R9+URZ], R4 ;  /* 0x00000004090085a7 */ /* 0x000e64000800007f */
[----:B-1----:R-:W-:Y:S05]  /*7620*/  @!P0 BRA `(.L_x_135) ;  /* 0xfffffffc00f08947 */ /* 0x002fea000383ffff */
[----:B------:R-:W-:Y:S05]  /*7630*/  BRA `(.L_x_158) ;  /* 0xfffffff400bc7947 */ /* 0x000fea000383ffff */
.L_x_136:
[----:B0-----:R0:W1:Y:S02]  /*7640*/  SYNCS.PHASECHK.TRANS64.TRYWAIT P0, [R6+URZ], R5 ;  /* 0x00000005060075a7 */ /* 0x001064000800017f */
[----:B-1----:R-:W-:Y:S05]  /*7650*/  @!P0 NANOSLEEP.SYNCS 0x989680 ;  /* 0x009896800000895d */ /* 0x002fea0003900000 */
[----:B------:R-:W1:Y:S02]  /*7660*/  @!P0 SYNCS.PHASECHK.TRANS64 P0, [R6+URZ], R5 ;  /* 0x00000005060085a7 */ /* 0x000e64000800007f */
[----:B-1----:R-:W-:Y:S05]  /*7670*/  @!P0 BRA `(.L_x_136) ;  /* 0xfffffffc00f08947 */ /* 0x002fea000383ffff */
[----:B------:R-:W-:Y:S05]  /*7680*/  BRA `(.L_x_159) ;  /* 0xfffffff400cc7947 */ /* 0x000fea000383ffff */
.L_x_137:
[----:B0-----:R0:W1:Y:S02]  /*7690*/  SYNCS.PHASECHK.TRANS64.TRYWAIT P0, [R9+URZ], R4 ;  /* 0x00000004090075a7 */ /* 0x001064000800017f */
[----:B-1----:R-:W-:Y:S05]  /*76a0*/  @!P0 NANOSLEEP.SYNCS 0x989680 ;  /* 0x009896800000895d */ /* 0x002fea0003900000 */
[----:B------:R-:W1:Y:S02]  /*76b0*/  @!P0 SYNCS.PHASECHK.TRANS64 P0, [R9+URZ], R4 ;  /* 0x00000004090085a7 */ /* 0x000e64000800007f */
[----:B-1----:R-:W-:Y:S05]  /*76c0*/  @!P0 BRA `(.L_x_137) ;  /* 0xfffffffc00f08947 */ /* 0x002fea000383ffff */
[----:B------:R-:W-:Y:S05]  /*76d0*/  BRA `(.L_x_160) ;  /* 0xfffffff400dc7947 */ /* 0x000fea000383ffff */
.L_x_138:
[----:B0-----:R0:W1:Y:S02]  /*76e0*/  SYNCS.PHASECHK.TRANS64.TRYWAIT P0, [R6+URZ], R5 ;  /* 0x00000005060075a7 */ /* 0x001064000800017f */
[----:B-1----:R-:W-:Y:S05]  /*76f0*/  @!P0 NANOSLEEP.SYNCS 0x989680 ;  /* 0x009896800000895d */ /* 0x002fea0003900000 */
[----:B------:R-:W1:Y:S02]  /*7700*/  @!P0 SYNCS.PHASECHK.TRANS64 P0, [R6+URZ], R5 ;  /* 0x00000005060085a7 */ /* 0x000e64000800007f */
[----:B-1----:R-:W-:Y:S05]  /*7710*/  @!P0 BRA `(.L_x_138) ;  /* 0xfffffffc00f08947 */ /* 0x002fea000383ffff */
[----:B------:R-:W-:Y:S05]  /*7720*/  BRA `(.L_x_161) ;  /* 0xfffffff400ec7947 */ /* 0x000fea000383ffff */
.L_x_139:
[----:B0-----:R0:W1:Y:S02]  /*7730*/  SYNCS.PHASECHK.TRANS64.TRYWAIT P0, [R9+URZ], R4 ;  /* 0x00000004090075a7 */ /* 0x001064000800017f */
[----:B-1----:R-:W-:Y:S05]  /*7740*/  @!P0 NANOSLEEP.SYNCS 0x989680 ;  /* 0x009896800000895d */ /* 0x002fea0003900000 */
[----:B------:R-:W1:Y:S02]  /*7750*/  @!P0 SYNCS.PHASECHK.TRANS64 P0, [R9+URZ], R4 ;  /* 0x00000004090085a7 */ /* 0x000e64000800007f */
[----:B-1----:R-:W-:Y:S05]  /*7760*/  @!P0 BRA `(.L_x_139) ;  /* 0xfffffffc00f08947 */ /* 0x002fea000383ffff */
[----:B------:R-:W-:Y:S05]  /*7770*/  BRA `(.L_x_162) ;  /* 0xfffffff400fc7947 */ /* 0x000fea000383ffff */
.L_x_140:
[----:B0-----:R0:W1:Y:S02]  /*7780*/  SYNCS.PHASECHK.TRANS64.TRYWAIT P0, [R6+URZ], R5 ;  /* 0x00000005060075a7 */ /* 0x001064000800017f */
[----:B-1----:R-:W-:Y:S05]  /*7790*/  @!P0 NANOSLEEP.SYNCS 0x989680 ;  /* 0x009896800000895d */ /* 0x002fea0003900000 */
[----:B------:R-:W1:Y:S02]  /*77a0*/  @!P0 SYNCS.PHASECHK.TRANS64 P0, [R6+URZ], R5 ;  /* 0x00000005060085a7 */ /* 0x000e64000800007f */
[----:B-1----:R-:W-:Y:S05]  /*77b0*/  @!P0 BRA `(.L_x_140) ;  /* 0xfffffffc00f08947 */ /* 0x002fea000383ffff */
[----:B------:R-:W-:Y:S05]  /*77c0*/  BRA `(.L_x_163) ;  /* 0xfffffff8000c7947 */ /* 0x000fea000383ffff */
.L_x_141:
[----:B0-----:R0:W1:Y:S02]  /*77d0*/  SYNCS.PHASECHK.TRANS64.TRYWAIT P0, [R9+URZ], R4 ;  /* 0x00000004090075a7 */ /* 0x001064000800017f */
[----:B-1----:R-:W-:Y:S05]  /*77e0*/  @!P0 NANOSLEEP.SYNCS 0x989680 ;  /* 0x009896800000895d */ /* 0x002fea0003900000 */
[----:B------:R-:W1:Y:S02]  /*77f0*/  @!P0 SYNCS.PHASECHK.TRANS64 P0, [R9+URZ], R4 ;  /* 0x00000004090085a7 */ /* 0x000e64000800007f */
[----:B-1----:R-:W-:Y:S05]  /*7800*/  @!P0 BRA `(.L_x_141) ;  /* 0xfffffffc00f08947 */ /* 0x002fea000383ffff */
[----:B------:R-:W-:Y:S05]  /*7810*/  BRA `(.L_x_164) ;  /* 0xfffffff8001c7947 */ /* 0x000fea000383ffff */
.L_x_142:
[----:B0-----:R0:W1:Y:S02]  /*7820*/  SYNCS.PHASECHK.TRANS64.TRYWAIT P0, [R6+URZ], R5 ;  /* 0x00000005060075a7 */ /* 0x001064000800017f */
[----:B-1----:R-:W-:Y:S05]  /*7830*/  @!P0 NANOSLEEP.SYNCS 0x989680 ;  /* 0x009896800000895d */ /* 0x002fea0003900000 */
[----:B------:R-:W1:Y:S02]  /*7840*/  @!P0 SYNCS.PHASECHK.TRANS64 P0, [R6+URZ], R5 ;  /* 0x00000005060085a7 */ /* 0x000e64000800007f */
[----:B-1----:R-:W-:Y:S05]  /*7850*/  @!P0 BRA `(.L_x_142) ;  /* 0xfffffffc00f08947 */ /* 0x002fea000383ffff */
[----:B------:R-:W-:Y:S05]  /*7860*/  BRA `(.L_x_165) ;  /* 0xfffffff800247947 */ /* 0x000fea000383ffff */
.L_x_166:
[----:B------:R-:W-:-:S00]  /*7870*/  BRA `(.L_x_166) ;  /* 0xfffffffc00fc7947 */ /* 0x000fc0000383ffff */
[----:B------:R-:W-:-:S00]  /*7880*/  NOP ;  /* 0x0000000000007918 */ /* 0x000fc00000000000 */
[----:B------:R-:W-:-:S00]  /*7890*/  NOP ;  /* 0x0000000000007918 */ /* 0x000fc00000000000 */
[----:B------:R-:W-:-:S00]  /*78a0*/  NOP ;  /* 0x0000000000007918 */ /* 0x000fc00000000000 */
[----:B------:R-:W-:-:S00]  /*78b0*/  NOP ;  /* 0x0000000000007918 */ /* 0x000fc00000000000 */
[----:B------:R-:W-:-:S00]  /*78c0*/  NOP ;  /* 0x0000000000007918 */ /* 0x000fc00000000000 */
[----:B------:R-:W-:-:S00]  /*78d0*/  NOP ;  /* 0x0000000000007918 */ /* 0x000fc00000000000 */
[----:B------:R-:W-:-:S00]  /*78e0*/  NOP ;  /* 0x0000000000007918 */ /* 0x000fc00000000000 */
[----:B------:R-:W-:-:S00]  /*78f0*/  NOP ;  /* 0x0000000000007918 */ /* 0x000fc00000000000 */
.L_x_167:


//--------------------- .nv.shared._ZN7cutlass13device_kernelINS_4gemm6kernel13GemmUniversalIN4cute5tupleIJiiiiEEENS1_10collective13CollectiveMmaINS1_37MainloopSm90TmaGmmaWarpSpecializedFP8ILi14ENS5_IJNS4_1CILi4EEESB_NSA_ILi1EEEEEENS1_32KernelTmaWarpSpecializedPingpongEEENS5_IJNSA_ILi64EEESG_NSA_ILi128EEEEEENS_12float_e5m2_tENS5_IJlSC_lEEESJ_SK_NS4_8TiledMMAINS4_8MMA_AtomIJNS4_4SM904GMMA30MMA_64x64x32_F32E5M2E5M2_SS_TNILNSO_7ScaleInE1ELSQ_1EEEEEENS4_6LayoutINS5_IJSC_SC_SC_EEENS5_IJNSA_ILi0EEESV_SV_EEEEENS5_IJNS4_10UnderscoreESY_SY_EEEEENS4_23SM90_TMA_LOAD_MULTICASTENS4_14ComposedLayoutINS4_7SwizzleILi3ELi4ELi3EEENS4_18smem_ptr_flag_bitsILi8EEENST_INS5_IJNSA_ILi8EEESH_EEENS5_IJSH_SC_EEEEEEEvNS4_8identityES11_S1B_vS1C_EENS_8epilogue10collective6detail29Sm90TmaWarpSpecializedAdapterINS1F_15DefaultEpilogueISJ_SK_SK_NS1E_6thread17LinearCombinationISJ_Li1EffLNS1J_9ScaleType4KindE0ELNS_15FloatRoundStyleE2ESJ_EENS1_15EpilogueDefaultEEEEEvvEEEEvNT_6ParamsE --------------------------
	.section	.nv.shared._ZN7cutlass13device_kernelINS_4gemm6kernel13GemmUniversalIN4cute5tupleIJiiiiEEENS1_10collective13CollectiveMmaINS1_37MainloopSm90TmaGmmaWarpSpecializedFP8ILi14ENS5_IJNS4_1CILi4EEESB_NSA_ILi1EEEEEENS1_32KernelTmaWarpSpecializedPingpongEEENS5_IJNSA_ILi64EEESG_NSA_ILi128EEEEEENS_12float_e5m2_tENS5_IJlSC_lEEESJ_SK_NS4_8TiledMMAINS4_8MMA_AtomIJNS4_4SM904GMMA30MMA_64x64x32_F32E5M2E5M2_SS_TNILNSO_7ScaleInE1ELSQ_1EEEEEENS4_6LayoutINS5_IJSC_SC_SC_EEENS5_IJNSA_ILi0EEESV_SV_EEEEENS5_IJNS4_10UnderscoreESY_SY_EEEEENS4_23SM90_TMA_LOAD_MULTICASTENS4_14ComposedLayoutINS4_7SwizzleILi3ELi4ELi3EEENS4_18smem_ptr_flag_bitsILi8EEENST_INS5_IJNSA_ILi8EEESH_EEENS5_IJSH_SC_EEEEEEEvNS4_8identityES11_S1B_vS1C_EENS_8epilogue10collective6detail29Sm90TmaWarpSpecializedAdapterINS1F_15DefaultEpilogueISJ_SK_SK_NS1E_6thread17LinearCombinationISJ_Li1EffLNS1J_9ScaleType4KindE0ELNS_15FloatRoundStyleE2ESJ_EENS1_15EpilogueDefaultEEEEEvvEEEEvNT_6ParamsE,"aw",@nobits
	.sectionflags	@""
	.align	16
	.zero		1024


//--------------------- .nv.shared.reserved.0     --------------------------
	.section	.nv.shared.reserved.0,"aw",@nobits
	.weak		__nv_reservedSMEM_offset_0_alias
	.size		__nv_reservedSMEM_offset_0_alias, 0, 0
	.other		__nv_reservedSMEM_offset_0_alias,@"STO_CUDA_RESERVED_SHARED STV_DEFAULT"
__nv_reservedSMEM_offset_0_alias:
	.zero		0


//--------------------- .nv.global                --------------------------
	.section	.nv.global,"aw",@nobits
.nv.global:
	.type		_ZN40_INTERNAL_082e6031_4_k_cu_3c6ae8c8_276974cute1_E,@object
	.size		_ZN40_INTERNAL_082e6031_4_k_cu_3c6ae8c8_276974cute1_E,(_ZN40_INTERNAL_082e6031_4_k_cu_3c6ae8c8_276974cuda3std3__45__cpo6cbeginE - _ZN40_INTERNAL_082e6031_4_k_cu_3c6ae8c8_276974cute1_E)
_ZN40_INTERNAL_082e6031_4_k_cu_3c6ae8c8_276974cute1_E:
	.zero		1
	.type		_ZN40_INTERNAL_082e6031_4_k_cu_3c6ae8c8_276974cuda3std3__45__cpo6cbeginE,@object
	.size		_ZN40_INTERNAL_082e6031_4_k_cu_3c6ae8c8_276974cuda3std3__45__cpo6cbeginE,(_ZN40_INTERNAL_082e6031_4_k_cu_3c6ae8c8_276974cuda3std3__48in_placeE - _ZN40_INTERNAL_082e6031_4_k_cu_3c6ae8c8_276974cuda3std3__45__cpo6cbeginE)
_ZN40_INTERNAL_082e6031_4_k_cu_3c6ae8c8_276974cuda3std3__45__cpo6cbeginE:
	.zero		1
	.type		_ZN40_INTERNAL_082e6031_4_k_cu_3c6ae8c8_276974cuda3std3__48in_placeE,@object
	.size		_ZN40_INTERNAL_082e6031_4_k_cu_3c6ae8c8_276974cuda3std3__48in_placeE,(_ZN40_INTERNAL_082e6031_4_k_cu_3c6ae8c8_276974cuda3std6ranges3__45__cpo9iter_moveE - _ZN40_INTERNAL_082e6031_4_k_cu_3c6ae8c8_276974cuda3std3__48in_placeE)
_ZN40_INTERNAL_082e6031_4_k_cu_3c6ae8c8_276974cuda3std3__48in_placeE:
	.zero		1
	.type		_ZN40_INTERNAL_082e6031_4_k_cu_3c6ae8c8_276974cuda3std6ranges3__45__cpo9iter_moveE,@object
	.size		_ZN40_INTERNAL_082e6031_4_k_cu_3c6ae8c8_276974cuda3std6ranges3__45__cpo9iter_moveE,(_ZN40_INTERNAL_082e6031_4_k_cu_3c6ae8c8_276974cuda3std3__45__cpo5beginE - _ZN40_INTERNAL_082e6031_4_k_cu_3c6ae8c8_276974cuda3std6ranges3__45__cpo9iter_moveE)
_ZN40_INTERNAL_082e6031_4_k_cu_3c6ae8c8_276974cuda3std6ranges3__45__cpo9iter_moveE:
	.zero		1
	.type		_ZN40_INTERNAL_082e6031_4_k_cu_3c6ae8c8_276974cuda3std3__45__cpo5beginE,@object
	.size		_ZN40_INTERNAL_082e6031_4_k_cu_3c6ae8c8_276974cuda3std3__45__cpo5beginE,(_ZN40_INTERNAL_082e6031_4_k_cu_3c6ae8c8_276974cuda3std3__442_GLOBAL__N__082e6031_4_k_cu_3c6ae8c8_276976ignoreE - _ZN40_INTERNAL_082e6031_4_k_cu_3c6ae8c8_276974cuda3std3__45__cpo5beginE)
_ZN40_INTERNAL_082e6031_4_k_cu_3c6ae8c8_276974cuda3std3__45__cpo5beginE:
	.zero		1
	.type		_ZN40_INTERNAL_082e6031_4_k_cu_3c6ae8c8_276974cuda3std3__442_GLOBAL__N__082e6031_4_k_cu_3c6ae8c8_276976ignoreE,@object
	.size		_ZN40_INTERNAL_082e6031_4_k_cu_3c6ae8c8_276974cuda3std3__442_GLOBAL__N__082e6031_4_k_cu_3c6ae8c8_276976ignoreE,(_ZN40_INTERNAL_082e6031_4_k_cu_3c6ae8c8_276974cute7productE - _ZN40_INTERNAL_082e6031_4_k_cu_3c6ae8c8_276974cuda3std3__442_GLOBAL__N__082e6031_4_k_cu_3c6ae8c8_276976ignoreE)
_ZN40_INTERNAL_082e6031_4_k_cu_3c6ae8c8_276974cuda3std3__442_GLOBAL__N__082e6031_4_k_cu_3c6ae8c8_276976ignoreE:
	.zero		1
	.type		_ZN40_INTERNAL_082e6031_4_k_cu_3c6ae8c8_276974cute7productE,@object
	.size		_ZN40_INTERNAL_082e6031_4_k_cu_3c6ae8c8_276974cute7productE,(_ZN40_INTERNAL_082e6031_4_k_cu_3c6ae8c8_276974cuda3std3__45__cpo3endE - _ZN40_INTERNAL_082e6031_4_k_cu_3c6ae8c8_276974cute7productE)
_ZN40_INTERNAL_082e6031_4_k_cu_3c6ae8c8_276974cute7productE:
	.zero		1
	.type		_ZN40_INTERNAL_082e6031_4_k_cu_3c6ae8c8_276974cuda3std3__45__cpo3endE,@object
	.size		_ZN40_INTERNAL_082e6031_4_k_cu_3c6ae8c8_276974cuda3std3__45__cpo3endE,(_ZN40_INTERNAL_082e6031_4_k_cu_3c6ae8c8_276974cuda3std3__419piecewise_constructE - _ZN40_INTERNAL_082e6031_4_k_cu_3c6ae8c8_276974cuda3std3__45__cpo3endE)
_ZN40_INTERNAL_082e6031_4_k_cu_3c6ae8c8_276974cuda3std3__45__cpo3endE:
	.zero		1
	.type		_ZN40_INTERNAL_082e6031_4_k_cu_3c6ae8c8_276974cuda3std3__419piecewise_constructE,@object
	.size		_ZN40_INTERNAL_082e6031_4_k_cu_3c6ae8c8_276974cuda3std3__419piecewise_constructE,(_ZN40_INTERNAL_082e6031_4_k_cu_3c6ae8c8_276974cuda3std3__45__cpo4cendE - _ZN40_INTERNAL_082e6031_4_k_cu_3c6ae8c8_276974cuda3std3__419piecewise_constructE)
_ZN40_INTERNAL_082e6031_4_k_cu_3c6ae8c8_276974cuda3std3__419piecewise_constructE:
	.zero		1
	.type		_ZN40_INTERNAL_082e6031_4_k_cu_3c6ae8c8_276974cuda3std3__45__cpo4cendE,@object
	.size		_ZN40_INTERNAL_082e6031_4_k_cu_3c6ae8c8_276974cuda3std3__45__cpo4cendE,(_ZN40_INTERNAL_082e6031_4_k_cu_3c6ae8c8_276974cuda3std6ranges3__45__cpo4swapE - _ZN40_INTERNAL_082e6031_4_k_cu_3c6ae8c8_276974cuda3std3__45__cpo4cendE)
_ZN40_INTERNAL_082e6031_4_k_cu_3c6ae8c8_276974cuda3std3__45__cpo4cendE:
	.zero		1
	.type		_ZN40_INTERNAL_082e6031_4_k_cu_3c6ae8c8_276974cuda3std6ranges3__45__cpo4swapE,@object
	.size		_ZN40_INTERNAL_082e6031_4_k_cu_3c6ae8c8_276974cuda3std6ranges3__45__cpo4swapE,(.L_7 - _ZN40_INTERNAL_082e6031_4_k_cu_3c6ae8c8_276974cuda3std6ranges3__45__cpo4swapE)
_ZN40_INTERNAL_082e6031_4_k_cu_3c6ae8c8_276974cuda3std6ranges3__45__cpo4swapE:
	.zero		1
.L_7:


//--------------------- .nv.constant0._ZN7cutlass13device_kernelINS_4gemm6kernel13GemmUniversalIN4cute5tupleIJiiiiEEENS1_10collective13CollectiveMmaINS1_37MainloopSm90TmaGmmaWarpSpecializedFP8ILi14ENS5_IJNS4_1CILi4EEESB_NSA_ILi1EEEEEENS1_32KernelTmaWarpSpecializedPingpongEEENS5_IJNSA_ILi64EEESG_NSA_ILi128EEEEEENS_12float_e5m2_tENS5_IJlSC_lEEESJ_SK_NS4_8TiledMMAINS4_8MMA_AtomIJNS4_4SM904GMMA30MMA_64x64x32_F32E5M2E5M2_SS_TNILNSO_7ScaleInE1ELSQ_1EEEEEENS4_6LayoutINS5_IJSC_SC_SC_EEENS5_IJNSA_ILi0EEESV_SV_EEEEENS5_IJNS4_10UnderscoreESY_SY_EEEEENS4_23SM90_TMA_LOAD_MULTICASTENS4_14ComposedLayoutINS4_7SwizzleILi3ELi4ELi3EEENS4_18smem_ptr_flag_bitsILi8EEENST_INS5_IJNSA_ILi8EEESH_EEENS5_IJSH_SC_EEEEEEEvNS4_8identityES11_S1B_vS1C_EENS_8epilogue10collective6detail29Sm90TmaWarpSpecializedAdapterINS1F_15DefaultEpilogueISJ_SK_SK_NS1E_6thread17LinearCombinationISJ_Li1EffLNS1J_9ScaleType4KindE0ELNS_15FloatRoundStyleE2ESJ_EENS1_15EpilogueDefaultEEEEEvvEEEEvNT_6ParamsE --------------------------
	.section	.nv.constant0._ZN7cutlass13device_kernelINS_4gemm6kernel13GemmUniversalIN4cute5tupleIJiiiiEEENS1_10collective13CollectiveMmaINS1_37MainloopSm90TmaGmmaWarpSpecializedFP8ILi14ENS5_IJNS4_1CILi4EEESB_NSA_ILi1EEEEEENS1_32KernelTmaWarpSpecializedPingpongEEENS5_IJNSA_ILi64EEESG_NSA_ILi128EEEEEENS_12float_e5m2_tENS5_IJlSC_lEEESJ_SK_NS4_8TiledMMAINS4_8MMA_AtomIJNS4_4SM904GMMA30MMA_64x64x32_F32E5M2E5M2_SS_TNILNSO_7ScaleInE1ELSQ_1EEEEEENS4_6LayoutINS5_IJSC_SC_SC_EEENS5_IJNSA_ILi0EEESV_SV_EEEEENS5_IJNS4_10UnderscoreESY_SY_EEEEENS4_23SM90_TMA_LOAD_MULTICASTENS4_14ComposedLayoutINS4_7SwizzleILi3ELi4ELi3EEENS4_18smem_ptr_flag_bitsILi8EEENST_INS5_IJNSA_ILi8EEESH_EEENS5_IJSH_SC_EEEEEEEvNS4_8identityES11_S1B_vS1C_EENS_8epilogue10collective6detail29Sm90TmaWarpSpecializedAdapterINS1F_15DefaultEpilogueISJ_SK_SK_NS1E_6thread17LinearCombinationISJ_Li1EffLNS1J_9ScaleType4KindE0ELNS_15FloatRoundStyleE2ESJ_EENS1_15EpilogueDefaultEEEEEvvEEEEvNT_6ParamsE,"a",@progbits
	.sectionflags	@""
	.align	4
.nv.constant0._ZN7cutlass13device_kernelINS_4gemm6kernel13GemmUniversalIN4cute5tupleIJiiiiEEENS1_10collective13CollectiveMmaINS1_37MainloopSm90TmaGmmaWarpSpecializedFP8ILi14ENS5_IJNS4_1CILi4EEESB_NSA_ILi1EEEEEENS1_32KernelTmaWarpSpecializedPingpongEEENS5_IJNSA_ILi64EEESG_NSA_ILi128EEEEEENS_12float_e5m2_tENS5_IJlSC_lEEESJ_SK_NS4_8TiledMMAINS4_8MMA_AtomIJNS4_4SM904GMMA30MMA_64x64x32_F32E5M2E5M2_SS_TNILNSO_7ScaleInE1ELSQ_1EEEEEENS4_6LayoutINS5_IJSC_SC_SC_EEENS5_IJNSA_ILi0EEESV_SV_EEEEENS5_IJNS4_10UnderscoreESY_SY_EEEEENS4_23SM90_TMA_LOAD_MULTICASTENS4_14ComposedLayoutINS4_7SwizzleILi3ELi4ELi3EEENS4_18smem_ptr_flag_bitsILi8EEENST_INS5_IJNSA_ILi8EEESH_EEENS5_IJSH_SC_EEEEEEEvNS4_8identityES11_S1B_vS1C_EENS_8epilogue10collective6detail29Sm90TmaWarpSpecializedAdapterINS1F_15DefaultEpilogueISJ_SK_SK_NS1E_6thread17LinearCombinationISJ_Li1EffLNS1J_9ScaleType4KindE0ELNS_15FloatRoundStyleE2ESJ_EENS1_15EpilogueDefaultEEEEEvvEEEEvNT_6ParamsE:
	.zero		1664


//--------------------- SYMBOLS --------------------------

	.type		.nv.reservedSmem.offset0,@object
	.size		.nv.reservedSmem.offset0,0x4
